	.target	sm_100a

	.elftype	@"ET_EXEC"


//--------------------- .note.nv.tkinfo           --------------------------
	.section	.note.nv.tkinfo,"",@"SHT_NOTE"
	.sectionflags	@"SHF_NOTE_NV_TKINFO"
	.tkinfo
        /*0018*/ 	.word	0x00000081
        /*0030*/ 	.string	""
        /*0030*/ 	.string	"ptxas-blackwell"
        /*0030*/ 	.string	"Cuda compilation tools, release 12.9, V12.9.86"
        /*0030*/ 	.string	"Build cuda_12.9.r12.9/compiler.36037853_0"
        /*0030*/ 	.string	"-v  -suppress-debug-info  -lineinfo  -arch sm_100a "



//--------------------- .note.nv.cuver            --------------------------
	.section	.note.nv.cuver,"",@"SHT_NOTE"
	.sectionflags	@"SHF_NOTE_NV_CUVER"
        /*0018*/ 	.short	0x0001
        /*001a*/ 	.short	0x0064
        /*001c*/ 	.short	0x0001
        /*001e*/ 	.short	0x0000
        /*0020*/ 	.short	0x0001
        /*0022*/ 	.short	0x0000


//--------------------- .nv.info                  --------------------------
	.section	.nv.info,"",@"SHT_CUDA_INFO"
	.align	4


	//----- nvinfo : EIATTR_REGCOUNT
	.align		4
        /*0000*/ 	.byte	0x04, 0x2f
        /*0002*/ 	.short	(.L_4 - .L_3)
	.align		4
.L_3:
        /*0004*/ 	.word	index@(gluon_tcgen05)
        /*0008*/ 	.word	0x00000047


	//----- nvinfo : EIATTR_FRAME_SIZE
	.align		4
.L_4:
        /*000c*/ 	.byte	0x04, 0x11
        /*000e*/ 	.short	(.L_6 - .L_5)
	.align		4
.L_5:
        /*0010*/ 	.word	index@($__internal_2_$__cuda_sm10x_tcgen05_guardrail_trap_unallocated_columns_being_dealloced)
        /*0014*/ 	.word	0x00000000


	//----- nvinfo : EIATTR_FRAME_SIZE
	.align		4
.L_6:
        /*0018*/ 	.byte	0x04, 0x11
        /*001a*/ 	.short	(.L_8 - .L_7)
	.align		4
.L_7:
        /*001c*/ 	.word	index@($__internal_1_$__cuda_sm10x_tcgen05_guardrail_trap_phase_invalid_during_alloc)
        /*0020*/ 	.word	0x00000000


	//----- nvinfo : EIATTR_FRAME_SIZE
	.align		4
.L_8:
        /*0024*/ 	.byte	0x04, 0x11
        /*0026*/ 	.short	(.L_10 - .L_9)
	.align		4
.L_9:
        /*0028*/ 	.word	index@($__internal_0_$__cuda_sm10x_tcgen05_guardrail_trap_col_being_dealloced_not_returned_by_alloc)
        /*002c*/ 	.word	0x00000000


	//----- nvinfo : EIATTR_FRAME_SIZE
	.align		4
.L_10:
        /*0030*/ 	.byte	0x04, 0x11
        /*0032*/ 	.short	(.L_12 - .L_11)
	.align		4
.L_11:
        /*0034*/ 	.word	index@(gluon_tcgen05)
        /*0038*/ 	.word	0x00000000


	//----- nvinfo : EIATTR_MIN_STACK_SIZE
	.align		4
.L_12:
        /*003c*/ 	.byte	0x04, 0x12
        /*003e*/ 	.short	(.L_14 - .L_13)
	.align		4
.L_13:
        /*0040*/ 	.word	index@(gluon_tcgen05)
        /*0044*/ 	.word	0x00000000
.L_14:


//--------------------- .nv.info.gluon_tcgen05    --------------------------
	.section	.nv.info.gluon_tcgen05,"",@"SHT_CUDA_INFO"
	.sectionflags	@""
	.align	4


	//----- nvinfo : EIATTR_CUDA_API_VERSION
	.align		4
        /*0000*/ 	.byte	0x04, 0x37
        /*0002*/ 	.short	(.L_16 - .L_15)
.L_15:
        /*0004*/ 	.word	0x00000081


	//----- nvinfo : EIATTR_KPARAM_INFO
	.align		4
.L_16:
        /*0008*/ 	.byte	0x04, 0x17
        /*000a*/ 	.short	(.L_18 - .L_17)
.L_17:
        /*000c*/ 	.word	0x00000000
        /*0010*/ 	.short	0x000a
        /*0012*/ 	.short	0x0048
        /*0014*/ 	.byte	0x00, 0xf4, 0x21, 0x00


	//----- nvinfo : EIATTR_KPARAM_INFO
	.align		4
.L_18:
        /*0018*/ 	.byte	0x04, 0x17
        /*001a*/ 	.short	(.L_20 - .L_19)
.L_19:
        /*001c*/ 	.word	0x00000000
        /*0020*/ 	.short	0x0009
        /*0022*/ 	.short	0x0040
        /*0024*/ 	.byte	0x00, 0xf4, 0x21, 0x00


	//----- nvinfo : EIATTR_KPARAM_INFO
	.align		4
.L_20:
        /*0028*/ 	.byte	0x04, 0x17
        /*002a*/ 	.short	(.L_22 - .L_21)
.L_21:
        /*002c*/ 	.word	0x00000000
        /*0030*/ 	.short	0x0008
        /*0032*/ 	.short	0x0038
        /*0034*/ 	.byte	0x00, 0xf0, 0x21, 0x00


	//----- nvinfo : EIATTR_KPARAM_INFO
	.align		4
.L_22:
        /*0038*/ 	.byte	0x04, 0x17
        /*003a*/ 	.short	(.L_24 - .L_23)
.L_23:
        /*003c*/ 	.word	0x00000000
        /*0040*/ 	.short	0x0007
        /*0042*/ 	.short	0x0030
        /*0044*/ 	.byte	0x00, 0xf0, 0x21, 0x00


	//----- nvinfo : EIATTR_KPARAM_INFO
	.align		4
.L_24:
        /*0048*/ 	.byte	0x04, 0x17
        /*004a*/ 	.short	(.L_26 - .L_25)
.L_25:
        /*004c*/ 	.word	0x00000000
        /*0050*/ 	.short	0x0006
        /*0052*/ 	.short	0x0028
        /*0054*/ 	.byte	0x00, 0xf0, 0x21, 0x00


	//----- nvinfo : EIATTR_KPARAM_INFO
	.align		4
.L_26:
        /*0058*/ 	.byte	0x04, 0x17
        /*005a*/ 	.short	(.L_28 - .L_27)
.L_27:
        /*005c*/ 	.word	0x00000000
        /*0060*/ 	.short	0x0005
        /*0062*/ 	.short	0x0020
        /*0064*/ 	.byte	0x00, 0xf0, 0x11, 0x00


	//----- nvinfo : EIATTR_KPARAM_INFO
	.align		4
.L_28:
        /*0068*/ 	.byte	0x04, 0x17
        /*006a*/ 	.short	(.L_30 - .L_29)
.L_29:
        /*006c*/ 	.word	0x00000000
        /*0070*/ 	.short	0x0004
        /*0072*/ 	.short	0x001c
        /*0074*/ 	.byte	0x00, 0xf0, 0x11, 0x00


	//----- nvinfo : EIATTR_KPARAM_INFO
	.align		4
.L_30:
        /*0078*/ 	.byte	0x04, 0x17
        /*007a*/ 	.short	(.L_32 - .L_31)
.L_31:
        /*007c*/ 	.word	0x00000000
        /*0080*/ 	.short	0x0003
        /*0082*/ 	.short	0x0018
        /*0084*/ 	.byte	0x00, 0xf0, 0x11, 0x00


	//----- nvinfo : EIATTR_KPARAM_INFO
	.align		4
.L_32:
        /*0088*/ 	.byte	0x04, 0x17
        /*008a*/ 	.short	(.L_34 - .L_33)
.L_33:
        /*008c*/ 	.word	0x00000000
        /*0090*/ 	.short	0x0002
        /*0092*/ 	.short	0x0010
        /*0094*/ 	.byte	0x00, 0xf4, 0x21, 0x00


	//----- nvinfo : EIATTR_KPARAM_INFO
	.align		4
.L_34:
        /*0098*/ 	.byte	0x04, 0x17
        /*009a*/ 	.short	(.L_36 - .L_35)
.L_35:
        /*009c*/ 	.word	0x00000000
        /*00a0*/ 	.short	0x0001
        /*00a2*/ 	.short	0x0008
        /*00a4*/ 	.byte	0x00, 0xf4, 0x21, 0x00


	//----- nvinfo : EIATTR_KPARAM_INFO
	.align		4
.L_36:
        /*00a8*/ 	.byte	0x04, 0x17
        /*00aa*/ 	.short	(.L_38 - .L_37)
.L_37:
        /*00ac*/ 	.word	0x00000000
        /*00b0*/ 	.short	0x0000
        /*00b2*/ 	.short	0x0000
        /*00b4*/ 	.byte	0x00, 0xf4, 0x21, 0x00


	//----- nvinfo : EIATTR_AT_ENTRY_FRAGMENTS
	.align		4
.L_38:
        /*00b8*/ 	.byte	0x04, 0x4f
        /*00ba*/ 	.short	(.L_40 - .L_39)


	//   ....[0]....
.L_39:
        /*00bc*/ 	.word	0x00000004


	//----- nvinfo : EIATTR_RESERVED_SMEM_USED
	.align		4
.L_40:
        /*00c0*/ 	.byte	0x01, 0x41
	.zero		2


	//----- nvinfo : EIATTR_SPARSE_MMA_MASK
	.align		4
        /*00c4*/ 	.byte	0x03, 0x50
        /*00c6*/ 	.short	0x0000


	//----- nvinfo : EIATTR_TCGEN05_1CTA_USED
	.align		4
        /*00c8*/ 	.byte	0x01, 0x51
	.zero		2


	//----- nvinfo : EIATTR_MAXREG_COUNT
	.align		4
        /*00cc*/ 	.byte	0x03, 0x1b
        /*00ce*/ 	.short	0x00ff


	//----- nvinfo : EIATTR_NUM_BARRIERS
	.align		4
        /*00d0*/ 	.byte	0x02, 0x4c
        /*00d2*/ 	.byte	0x01
	.zero		1


	//----- nvinfo : EIATTR_INT_WARP_WIDE_INSTR_OFFSETS
	.align		4
        /*00d4*/ 	.byte	0x04, 0x31
        /*00d6*/ 	.short	(.L_42 - .L_41)


	//   ....[0]....
.L_41:
        /*00d8*/ 	.word	0x00001720


	//   ....[1]....
        /*00dc*/ 	.word	0x00001740


	//   ....[2]....
        /*00e0*/ 	.word	0x000017c0


	//   ....[3]....
        /*00e4*/ 	.word	0x00001ab0


	//   ....[4]....
        /*00e8*/ 	.word	0x00001ac0


	//   ....[5]....
        /*00ec*/ 	.word	0x00001ad0


	//   ....[6]....
        /*00f0*/ 	.word	0x00001ae0


	//   ....[7]....
        /*00f4*/ 	.word	0x00001e20


	//   ....[8]....
        /*00f8*/ 	.word	0x00001e30


	//   ....[9]....
        /*00fc*/ 	.word	0x00001fc0


	//   ....[10]....
        /*0100*/ 	.word	0x00002020


	//   ....[11]....
        /*0104*/ 	.word	0x00002030


	//   ....[12]....
        /*0108*/ 	.word	0x00002060


	//   ....[13]....
        /*010c*/ 	.word	0x00002360


	//   ....[14]....
        /*0110*/ 	.word	0x00002370


	//   ....[15]....
        /*0114*/ 	.word	0x000026a0


	//   ....[16]....
        /*0118*/ 	.word	0x000026b0


	//   ....[17]....
        /*011c*/ 	.word	0x00002ba0


	//   ....[18]....
        /*0120*/ 	.word	0x00002bf0


	//----- nvinfo : EIATTR_COOP_GROUP_MASK_REGIDS
	.align		4
.L_42:
        /*0124*/ 	.byte	0x04, 0x29
        /*0126*/ 	.short	(.L_44 - .L_43)


	//   ....[0]....
.L_43:
        /*0128*/ 	.word	0xffffffff


	//   ....[1]....
        /*012c*/ 	.word	0xffffffff


	//   ....[2]....
        /*0130*/ 	.word	0xffffffff


	//   ....[3]....
        /*0134*/ 	.word	0xffffffff


	//   ....[4]....
        /*0138*/ 	.word	0xffffffff


	//   ....[5]....
        /*013c*/ 	.word	0xffffffff


	//   ....[6]....
        /*0140*/ 	.word	0xffffffff


	//   ....[7]....
        /*0144*/ 	.word	0xffffffff


	//   ....[8]....
        /*0148*/ 	.word	0xffffffff


	//   ....[9]....
        /*014c*/ 	.word	0xffffffff


	//----- nvinfo : EIATTR_COOP_GROUP_INSTR_OFFSETS
	.align		4
.L_44:
        /*0150*/ 	.byte	0x04, 0x28
        /*0152*/ 	.short	(.L_46 - .L_45)


	//   ....[0]....
.L_45:
        /*0154*/ 	.word	0x00000050


	//   ....[1]....
        /*0158*/ 	.word	0x00000310


	//   ....[2]....
        /*015c*/ 	.word	0x00000500


	//   ....[3]....
        /*0160*/ 	.word	0x000009c0


	//   ....[4]....
        /*0164*/ 	.word	0x00000b00


	//   ....[5]....
        /*0168*/ 	.word	0x00000fb0


	//   ....[6]....
        /*016c*/ 	.word	0x000010f0


	//   ....[7]....
        /*0170*/ 	.word	0x000015e0


	//   ....[8]....
        /*0174*/ 	.word	0x00002a30


	//   ....[9]....
        /*0178*/ 	.word	0x00002ca0


	//----- nvinfo : EIATTR_VRC_CTA_INIT_COUNT
	.align		4
.L_46:
        /*017c*/ 	.byte	0x02, 0x4a
        /*017e*/ 	.byte	0x80
	.zero		1


	//----- nvinfo : EIATTR_MBARRIER_INSTR_OFFSETS
	.align		4
        /*0180*/ 	.byte	0x04, 0x39
        /*0182*/ 	.short	(.L_48 - .L_47)


	//   ....[0]....
.L_47:
        /*0184*/ 	.word	0x000017e0
        /*0188*/ 	.word	0x000000ff
        /*018c*/ 	.word	0x00018000
        /*0190*/ 	.short	0x0100
        /*0192*/ 	.byte	0x08
	.zero		1


	//   ....[1]....
        /*0194*/ 	.word	0x000017f0
        /*0198*/ 	.word	0x000000ff
        /*019c*/ 	.word	0x00018020
        /*01a0*/ 	.short	0x0100
        /*01a2*/ 	.byte	0x08
	.zero		1


	//   ....[2]....
        /*01a4*/ 	.word	0x000018a0
        /*01a8*/ 	.word	0x000000ff
        /*01ac*/ 	.word	0x00018008
        /*01b0*/ 	.short	0x0100
        /*01b2*/ 	.byte	0x08
	.zero		1


	//   ....[3]....
        /*01b4*/ 	.word	0x000018b0
        /*01b8*/ 	.word	0x000000ff
        /*01bc*/ 	.word	0x00018028
        /*01c0*/ 	.short	0x0100
        /*01c2*/ 	.byte	0x08
	.zero		1


	//   ....[4]....
        /*01c4*/ 	.word	0x000019c0
        /*01c8*/ 	.word	0x000000ff
        /*01cc*/ 	.word	0x00018010
        /*01d0*/ 	.short	0x0100
        /*01d2*/ 	.byte	0x08
	.zero		1


	//   ....[5]....
        /*01d4*/ 	.word	0x000019d0
        /*01d8*/ 	.word	0x000000ff
        /*01dc*/ 	.word	0x00018030
        /*01e0*/ 	.short	0x0100
        /*01e2*/ 	.byte	0x08
	.zero		1


	//   ....[6]....
        /*01e4*/ 	.word	0x00001bd0
        /*01e8*/ 	.word	0x000000ff
        /*01ec*/ 	.word	0x00018000
        /*01f0*/ 	.short	0x010a
        /*01f2*/ 	.byte	0x08
	.zero		1


	//   ....[7]....
        /*01f4*/ 	.word	0x00001e80
        /*01f8*/ 	.word	0x000000ff
        /*01fc*/ 	.word	0x00018020
        /*0200*/ 	.short	0x010a
        /*0202*/ 	.byte	0x08
	.zero		1


	//   ....[8]....
        /*0204*/ 	.word	0x000020d0
        /*0208*/ 	.word	0x000000ff
        /*020c*/ 	.word	0x00018000
        /*0210*/ 	.short	0x010a
        /*0212*/ 	.byte	0x19
	.zero		1


	//   ....[9]....
        /*0214*/ 	.word	0x000023b0
        /*0218*/ 	.word	0x000000ff
        /*021c*/ 	.word	0x00018020
        /*0220*/ 	.short	0x010a
        /*0222*/ 	.byte	0x19
	.zero		1


	//   ....[10]....
        /*0224*/ 	.word	0x00002480
        /*0228*/ 	.word	0x000000ff
        /*022c*/ 	.word	0x00018000
        /*0230*/ 	.short	0x0108
        /*0232*/ 	.byte	0x08
	.zero		1


	//   ....[11]....
        /*0234*/ 	.word	0x00002490
        /*0238*/ 	.word	0x000000ff
        /*023c*/ 	.word	0x00018020
        /*0240*/ 	.short	0x0108
        /*0242*/ 	.byte	0x08
	.zero		1


	//   ....[12]....
        /*0244*/ 	.word	0x000024e0
        /*0248*/ 	.word	0x000000ff
        /*024c*/ 	.word	0x00018008
        /*0250*/ 	.short	0x0108
        /*0252*/ 	.byte	0x08
	.zero		1


	//   ....[13]....
        /*0254*/ 	.word	0x000024f0
        /*0258*/ 	.word	0x000000ff
        /*025c*/ 	.word	0x00018028
        /*0260*/ 	.short	0x0108
        /*0262*/ 	.byte	0x08
	.zero		1


	//   ....[14]....
        /*0264*/ 	.word	0x00002540
        /*0268*/ 	.word	0x000000ff
        /*026c*/ 	.word	0x00018010
        /*0270*/ 	.short	0x0108
        /*0272*/ 	.byte	0x08
	.zero		1


	//   ....[15]....
        /*0274*/ 	.word	0x00002550
        /*0278*/ 	.word	0x000000ff
        /*027c*/ 	.word	0x00018030
        /*0280*/ 	.short	0x0108
        /*0282*/ 	.byte	0x08
	.zero		1


	//   ....[16]....
        /*0284*/ 	.word	0x00002cc0
        /*0288*/ 	.word	0x000000ff
        /*028c*/ 	.word	0x00018000
        /*0290*/ 	.short	0x010a
        /*0292*/ 	.byte	0x08
	.zero		1


	//   ....[17]....
        /*0294*/ 	.word	0x00002cf0
        /*0298*/ 	.word	0x000000ff
        /*029c*/ 	.word	0x00018020
        /*02a0*/ 	.short	0x010a
        /*02a2*/ 	.byte	0x08
	.zero		1


	//   ....[18]....
        /*02a4*/ 	.word	0x00002d20
        /*02a8*/ 	.word	0x000000ff
        /*02ac*/ 	.word	0x00018000
        /*02b0*/ 	.short	0x010a
        /*02b2*/ 	.byte	0x19
	.zero		1


	//   ....[19]....
        /*02b4*/ 	.word	0x00002d50
        /*02b8*/ 	.word	0x000000ff
        /*02bc*/ 	.word	0x00018020
        /*02c0*/ 	.short	0x010a
        /*02c2*/ 	.byte	0x19
	.zero		1


	//----- nvinfo : EIATTR_NUM_MBARRIERS
	.align		4
.L_48:
        /*02c4*/ 	.byte	0x03, 0x38
        /*02c6*/ 	.short	0x0006


	//----- nvinfo : EIATTR_EXIT_INSTR_OFFSETS
	.align		4
        /*02c8*/ 	.byte	0x04, 0x1c
        /*02ca*/ 	.short	(.L_50 - .L_49)


	//   ....[0]....
.L_49:
        /*02cc*/ 	.word	0x00002cb0


	//----- nvinfo : EIATTR_REQNTID
	.align		4
.L_50:
        /*02d0*/ 	.byte	0x04, 0x10
        /*02d2*/ 	.short	(.L_52 - .L_51)
.L_51:
        /*02d4*/ 	.word	0x00000100
        /*02d8*/ 	.word	0x00000001
        /*02dc*/ 	.word	0x00000001


	//----- nvinfo : EIATTR_CRS_STACK_SIZE
	.align		4
.L_52:
        /*02e0*/ 	.byte	0x04, 0x1e
        /*02e2*/ 	.short	(.L_54 - .L_53)
.L_53:
        /*02e4*/ 	.word	0x00000000


	//----- nvinfo : EIATTR_CBANK_PARAM_SIZE
	.align		4
.L_54:
        /*02e8*/ 	.byte	0x03, 0x19
        /*02ea*/ 	.short	0x0050


	//----- nvinfo : EIATTR_PARAM_CBANK
	.align		4
        /*02ec*/ 	.byte	0x04, 0x0a
        /*02ee*/ 	.short	(.L_56 - .L_55)
	.align		4
.L_55:
        /*02f0*/ 	.word	index@(.nv.constant0.gluon_tcgen05)
        /*02f4*/ 	.short	0x0380
        /*02f6*/ 	.short	0x0050


	//----- nvinfo : EIATTR_SW_WAR
	.align		4
.L_56:
        /*02f8*/ 	.byte	0x04, 0x36
        /*02fa*/ 	.short	(.L_58 - .L_57)
.L_57:
        /*02fc*/ 	.word	0x00000008
.L_58:


//--------------------- .nv.compat                --------------------------
	.section	.nv.compat,"",@"SHT_CUDA_COMPAT_INFO"
	.align	4
        /*0000*/ 	.byte	0x02, 0x02, 0x02, 0x00, 0x02, 0x05, 0x05, 0x00, 0x02, 0x03, 0x03, 0x00, 0x02, 0x06, 0x01, 0x00


//--------------------- .nv.callgraph             --------------------------
	.section	.nv.callgraph,"",@"SHT_CUDA_CALLGRAPH"
	.align	4
	.sectionentsize	8
	.align		4
        /*0000*/ 	.word	0x00000000
	.align		4
        /*0004*/ 	.word	0xffffffff
	.align		4
        /*0008*/ 	.word	0x00000000
	.align		4
        /*000c*/ 	.word	0xfffffffe
	.align		4
        /*0010*/ 	.word	0x00000000
	.align		4
        /*0014*/ 	.word	0xfffffffd
	.align		4
        /*0018*/ 	.word	0x00000000
	.align		4
        /*001c*/ 	.word	0xfffffffc


//--------------------- .text.gluon_tcgen05       --------------------------
	.section	.text.gluon_tcgen05,"ax",@progbits
	.align	128
        .global         gluon_tcgen05
        .type           gluon_tcgen05,@function
        .size           gluon_tcgen05,(.L_x_81 - gluon_tcgen05)
        .other          gluon_tcgen05,@"STO_CUDA_ENTRY STV_DEFAULT"
gluon_tcgen05:
.text.gluon_tcgen05:
[----:B------:R-:W1:Y:S01]  /*0000*/  LDC R1, c[0x0][0x37c] ;  /* 0x0000df00ff017b82 */ /* 0x000e620000000800 */
[----:B------:R-:W2:Y:S02]  /*0010*/  S2R R0, SR_TID.X ;  /* 0x0000000000007919 */ /* 0x000ea40000002100 */
[----:B--2---:R-:W-:-:S13]  /*0020*/  ISETP.GE.U32.AND P2, PT, R0, 0x20, PT ;  /* 0x000000200000780c */ /* 0x004fda0003f46070 */
[----:B------:R-:W-:Y:S05]  /*0030*/  @P2 BRA `(.L_x_0) ;  /* 0x0000000000b82947 */ /* 0x000fea0003800000 */
[----:B------:R-:W2:Y:S01]  /*0040*/  S2UR UR6, SR_CgaCtaId ;  /* 0x00000000000679c3 */ /* 0x000ea20000008800 */
[----:B------:R-:W-:Y:S01]  /*0050*/  NOP ;  /* 0x0000000000007918 */ /* 0x000fe20000000000 */
[----:B------:R-:W-:Y:S02]  /*0060*/  UMOV UR4, 0x40 ;  /* 0x0000004000047882 */ /* 0x000fe40000000000 */
[----:B--2---:R-:W-:-:S09]  /*0070*/  ULEA UR4, UR6, UR4, 0x18 ;  /* 0x0000000406047291 */ /* 0x004fd2000f8ec0ff */
[----:B------:R-:W2:Y:S01]  /*0080*/  LDS.U8 R2, [UR4] ;  /* 0x00000004ff027984 */ /* 0x000ea20008000000 */
[----:B------:R-:W-:Y:S02]  /*0090*/  UMOV UR4, 0x400 ;  /* 0x0000040000047882 */ /* 0x000fe40000000000 */
[----:B------:R-:W-:Y:S01]  /*00a0*/  ULEA UR4, UR6, UR4, 0x18 ;  /* 0x0000000406047291 */ /* 0x000fe2000f8ec0ff */
[----:B--2---:R-:W-:-:S13]  /*00b0*/  ISETP.NE.AND P0, PT, R2, RZ, PT ;  /* 0x000000ff0200720c */ /* 0x004fda0003f05270 */
[----:B------:R-:W-:Y:S05]  /*00c0*/  @P0 BRA `(.L_x_1) ;  /* 0x00000000007c0947 */ /* 0x000fea0003800000 */
[----:B------:R-:W-:-:S13]  /*00d0*/  ELECT P0, URZ, PT ;  /* 0x0000000000ff782f */ /* 0x000fda0003800000 */
[----:B------:R-:W-:Y:S05]  /*00e0*/  @!P0 BRA `(.L_x_2) ;  /* 0x0000000000848947 */ /* 0x000fea0003800000 */
[----:B------:R-:W-:Y:S01]  /*00f0*/  UMOV UR5, 0x4 ;  /* 0x0000000400057882 */ /* 0x000fe20000000000 */
[----:B------:R-:W-:Y:S02]  /*0100*/  IMAD.MOV.U32 R5, RZ, RZ, 0x1 ;  /* 0x00000001ff057424 */ /* 0x000fe400078e00ff */
[----:B------:R-:W-:Y:S02]  /*0110*/  IMAD.MOV.U32 R3, RZ, RZ, 0xf ;  /* 0x0000000fff037424 */ /* 0x000fe400078e00ff */
[----:B------:R-:W-:Y:S04]  /*0120*/  DEPBAR.LE SB2, 0x36 ;  /* 0x0000ad800000791a */ /* 0x000fe80000000000 */
[----:B------:R-:W2:Y:S02]  /*0130*/  UTCATOMSWS.FIND_AND_SET.ALIGN UP0, UR5, UR5 ;  /* 0x00000005000575e3 */ /* 0x000ea40008000800 */
[----:B--2---:R-:W-:-:S04]  /*0140*/  PLOP3.LUT P0, PT, PT, PT, UP0, 0x80, 0x8 ;  /* 0x000000000008781c */ /* 0x004fc80003f0f008 */
[----:B------:R-:W-:-:S04]  /*0150*/  SEL R2, RZ, 0xffffffff, !P0 ;  /* 0xffffffffff027807 */ /* 0x000fc80004000000 */
[----:B------:R-:W-:Y:S01]  /*0160*/  ISETP.NE.AND P0, PT, R2, RZ, PT ;  /* 0x000000ff0200720c */ /* 0x000fe20003f05270 */
[----:B------:R-:W-:-:S12]  /*0170*/  IMAD.U32 R2, RZ, RZ, UR5 ;  /* 0x00000005ff027e24 */ /* 0x000fd8000f8e00ff */
[----:B------:R-:W-:Y:S05]  /*0180*/  @P0 BRA `(.L_x_3) ;  /* 0x0000000000240947 */ /* 0x000fea0003800000 */
.L_x_4:
[----:B------:R-:W-:Y:S05]  /*0190*/  NANOSLEEP 0x64 ;  /* 0x000000640000795d */ /* 0x000fea0003800000 */
[----:B------:R-:W-:-:S05]  /*01a0*/  UMOV UR5, 0x4 ;  /* 0x0000000400057882 */ /* 0x000fca0000000000 */
[----:B------:R-:W-:Y:S04]  /*01b0*/  DEPBAR.LE SB2, 0x36 ;  /* 0x0000ad800000791a */ /* 0x000fe80000000000 */
[----:B------:R-:W2:Y:S02]  /*01c0*/  UTCATOMSWS.FIND_AND_SET.ALIGN UP0, UR5, UR5 ;  /* 0x00000005000575e3 */ /* 0x000ea40008000800 */
[----:B--2---:R-:W-:-:S04]  /*01d0*/  PLOP3.LUT P0, PT, PT, PT, UP0, 0x80, 0x8 ;  /* 0x000000000008781c */ /* 0x004fc80003f0f008 */
[----:B------:R-:W-:-:S04]  /*01e0*/  SEL R2, RZ, 0xffffffff, !P0 ;  /* 0xffffffffff027807 */ /* 0x000fc80004000000 */
[----:B------:R-:W-:Y:S01]  /*01f0*/  ISETP.NE.AND P0, PT, R2, RZ, PT ;  /* 0x000000ff0200720c */ /* 0x000fe20003f05270 */
[----:B------:R-:W-:-:S12]  /*0200*/  IMAD.U32 R2, RZ, RZ, UR5 ;  /* 0x00000005ff027e24 */ /* 0x000fd8000f8e00ff */
[----:B------:R-:W-:Y:S05]  /*0210*/  @!P0 BRA `(.L_x_4) ;  /* 0xfffffffc00dc8947 */ /* 0x000fea000383ffff */
.L_x_3:
[C---:B------:R-:W-:Y:S01]  /*0220*/  VIADD R4, R2.reuse, 0x10 ;  /* 0x0000001002047836 */ /* 0x040fe20000000000 */
[----:B------:R-:W-:Y:S01]  /*0230*/  UMOV UR5, 0x50 ;  /* 0x0000005000057882 */ /* 0x000fe20000000000 */
[----:B------:R-:W-:Y:S01]  /*0240*/  SHF.L.U32 R3, R3, R2, RZ ;  /* 0x0000000203037219 */ /* 0x000fe200000006ff */
[----:B------:R-:W-:Y:S01]  /*0250*/  ULEA UR5, UR6, UR5, 0x18 ;  /* 0x0000000506057291 */ /* 0x000fe2000f8ec0ff */
[----:B------:R-:W-:Y:S01]  /*0260*/  IMAD.SHL.U32 R2, R2, 0x20, RZ ;  /* 0x0000002002027824 */ /* 0x000fe200078e00ff */
[----:B------:R-:W-:-:S04]  /*0270*/  SHF.L.U32 R4, R5, R4, RZ ;  /* 0x0000000405047219 */ /* 0x000fc800000006ff */
[----:B------:R-:W-:-:S05]  /*0280*/  LOP3.LUT R3, R4, R3, RZ, 0xfc, !PT ;  /* 0x0000000304037212 */ /* 0x000fca00078efcff */
[----:B------:R2:W-:Y:S04]  /*0290*/  ATOMS.OR RZ, [UR5], R3 ;  /* 0x00000003ffff798c */ /* 0x0005e8000b000005 */
[----:B------:R2:W-:Y:S01]  /*02a0*/  STS [UR4], R2 ;  /* 0x00000002ff007988 */ /* 0x0005e20008000804 */
[----:B------:R-:W-:Y:S05]  /*02b0*/  BRA `(.L_x_2) ;  /* 0x0000000000107947 */ /* 0x000fea0003800000 */
.L_x_1:
[----:B------:R-:W-:Y:S01]  /*02c0*/  IMAD.MOV.U32 R3, RZ, RZ, -0x1 ;  /* 0xffffffffff037424 */ /* 0x000fe200078e00ff */
[----:B------:R-:W-:-:S04]  /*02d0*/  MOV R2, 0x300 ;  /* 0x0000030000027802 */ /* 0x000fc80000000f00 */
[----:B------:R2:W-:Y:S03]  /*02e0*/  STS [UR4], R3 ;  /* 0x00000003ff007988 */ /* 0x0005e60008000804 */
[----:B-12---:R-:W-:Y:S05]  /*02f0*/  CALL.REL.NOINC `($__internal_1_$__cuda_sm10x_tcgen05_guardrail_trap_phase_invalid_during_alloc) ;  /* 0x0000002800ac7944 */ /* 0x006fea0003c00000 */
.L_x_2:
[----:B------:R-:W-:Y:S05]  /*0300*/  WARPSYNC.ALL ;  /* 0x0000000000007948 */ /* 0x000fea0003800000 */
[----:B------:R-:W-:Y:S01]  /*0310*/  NOP ;  /* 0x0000000000007918 */ /* 0x000fe20000000000 */
.L_x_0:
[----:B------:R-:W3:Y:S08]  /*0320*/  S2UR UR4, SR_CgaCtaId ;  /* 0x00000000000479c3 */ /* 0x000ef00000008800 */
[----:B------:R-:W-:Y:S01]  /*0330*/  BAR.SYNC.DEFER_BLOCKING 0x0 ;  /* 0x0000000000007b1d */ /* 0x000fe20000010000 */
[----:B------:R-:W-:-:S05]  /*0340*/  LOP3.LUT R68, R0, 0xff, RZ, 0xc0, !PT ;  /* 0x000000ff00447812 */ /* 0x000fca00078ec0ff */
[----:B------:R-:W-:Y:S02]  /*0350*/  UMOV UR8, 0x400 ;  /* 0x0000040000087882 */ /* 0x000fe40000000000 */
[----:B------:R-:W4:Y:S08]  /*0360*/  LDC R4, c[0x0][0x398] ;  /* 0x0000e600ff047b82 */ /* 0x000f300000000800 */
[----:B------:R-:W5:Y:S01]  /*0370*/  LDC R10, c[0x0][0x3a0] ;  /* 0x0000e800ff0a7b82 */ /* 0x000f620000000800 */
[----:B---3--:R-:W-:-:S07]  /*0380*/  ULEA UR8, UR4, UR8, 0x18 ;  /* 0x0000000804087291 */ /* 0x008fce000f8ec0ff */
[----:B------:R-:W3:Y:S02]  /*0390*/  S2UR UR19, SR_CTAID.Y ;  /* 0x00000000001379c3 */ /* 0x000ee40000002600 */
[----:B--2---:R-:W2:Y:S06]  /*03a0*/  LDS R3, [UR8] ;  /* 0x00000008ff037984 */ /* 0x004eac0008000800 */
[----:B------:R-:W-:Y:S06]  /*03b0*/  BAR.SYNC.DEFER_BLOCKING 0x0 ;  /* 0x0000000000007b1d */ /* 0x000fec0000010000 */
[----:B------:R-:W-:Y:S05]  /*03c0*/  @P2 BRA `(.L_x_5) ;  /* 0x0000000000182947 */ /* 0x000fea0003800000 */
[----:B------:R-:W-:Y:S01]  /*03d0*/  ELECT P0, URZ, PT ;  /* 0x0000000000ff782f */ /* 0x000fe20003800000 */
[----:B------:R-:W-:Y:S01]  /*03e0*/  IMAD.MOV.U32 R2, RZ, RZ, 0x1 ;  /* 0x00000001ff027424 */ /* 0x000fe200078e00ff */
[----:B------:R-:W-:Y:S01]  /*03f0*/  UMOV UR5, 0x40 ;  /* 0x0000004000057882 */ /* 0x000fe20000000000 */
[----:B------:R-:W-:Y:S01]  /*0400*/  UVIRTCOUNT.DEALLOC.SMPOOL 0x80 ;  /* 0x000000800000784c */ /* 0x000fe20000000000 */
[----:B------:R-:W-:-:S09]  /*0410*/  ULEA UR5, UR4, UR5, 0x18 ;  /* 0x0000000504057291 */ /* 0x000fd2000f8ec0ff */
[----:B------:R5:W-:Y:S03]  /*0420*/  @P0 STS.U8 [UR5], R2 ;  /* 0x00000002ff000988 */ /* 0x000be60008000005 */
.L_x_5:
[----:B------:R-:W5:Y:S01]  /*0430*/  S2UR UR4, SR_CTAID.Z ;  /* 0x00000000000479c3 */ /* 0x000f620000002700 */
[----:B------:R-:W4:Y:S01]  /*0440*/  LDCU UR5, c[0x0][0x370] ;  /* 0x00006e00ff0577ac */ /* 0x000f220008000800 */
[----:B------:R-:W-:Y:S01]  /*0450*/  ISETP.GE.U32.AND P0, PT, R68, 0x20, PT ;  /* 0x000000204400780c */ /* 0x000fe20003f06070 */
[----:B----4-:R-:W-:Y:S01]  /*0460*/  VIADD R4, R4, 0xffffffff ;  /* 0xffffffff04047836 */ /* 0x010fe20000000000 */
[C---:B------:R-:W-:Y:S01]  /*0470*/  ISETP.NE.U32.AND P3, PT, R68.reuse, RZ, PT ;  /* 0x000000ff4400720c */ /* 0x040fe20003f65070 */
[----:B------:R-:W5:Y:S01]  /*0480*/  LDCU UR6, c[0x0][0x374] ;  /* 0x00006e80ff0677ac */ /* 0x000f620008000800 */
[----:B------:R-:W-:Y:S01]  /*0490*/  LEA R11, R68, UR8, 0x2 ;  /* 0x00000008440b7c11 */ /* 0x000fe2000f8e10ff */
[----:B-----5:R-:W-:Y:S01]  /*04a0*/  VIADD R12, R10, 0xffffffff ;  /* 0xffffffff0a0c7836 */ /* 0x020fe20000000000 */
[----:B------:R-:W4:Y:S01]  /*04b0*/  S2UR UR7, SR_CTAID.X ;  /* 0x00000000000779c3 */ /* 0x000f220000002500 */
[----:B------:R-:W5:Y:S01]  /*04c0*/  LDCU.64 UR16, c[0x0][0x3c0] ;  /* 0x00007800ff1077ac */ /* 0x000f620008000a00 */
[----:B--2---:R-:W-:Y:S01]  /*04d0*/  R2UR UR24, R3 ;  /* 0x00000000031872ca */ /* 0x004fe200000e0000 */
[----:B------:R-:W-:Y:S04]  /*04e0*/  BSSY.RECONVERGENT B0, `(.L_x_6) ;  /* 0x0000011000007945 */ /* 0x000fe80003800200 */
[----:B------:R2:W-:Y:S01]  /*04f0*/  @!P0 STS [R11], RZ ;  /* 0x000000ff0b008388 */ /* 0x0005e20000000800 */
[----:B------:R-:W-:-:S03]  /*0500*/  NOP ;  /* 0x0000000000007918 */ /* 0x000fc60000000000 */
[----:B------:R2:W-:Y:S01]  /*0510*/  @!P3 STS [UR8+0x24], R4 ;  /* 0x00002404ff00b988 */ /* 0x0005e20008000808 */
[----:B---3--:R-:W-:-:S03]  /*0520*/  UIMAD UR4, UR4, UR6, UR19 ;  /* 0x00000006040472a4 */ /* 0x008fc6000f8e0213 */
[----:B------:R2:W-:Y:S01]  /*0530*/  @!P3 STS [UR8+0x20], R12 ;  /* 0x0000200cff00b988 */ /* 0x0005e20008000808 */
[----:B----4-:R-:W-:-:S04]  /*0540*/  UIMAD UR4, UR4, UR5, UR7 ;  /* 0x00000005040472a4 */ /* 0x010fc8000f8e0207 */
[----:B------:R-:W-:-:S04]  /*0550*/  UIMAD UR4, UR4, 0x180, URZ ;  /* 0x00000180040478a4 */ /* 0x000fc8000f8e02ff */
[----:B-----5:R-:W-:-:S04]  /*0560*/  UIADD3 UR20, UP0, UPT, UR4, UR16, URZ ;  /* 0x0000001004147290 */ /* 0x020fc8000ff1e0ff */
[----:B------:R-:W-:Y:S01]  /*0570*/  ULEA.HI.X.SX32 UR21, UR4, UR17, 0x1, UP0 ;  /* 0x0000001104157291 */ /* 0x000fe200080f0eff */
[----:B--2---:R-:W-:Y:S11]  /*0580*/  @P3 BRA `(.L_x_7) ;  /* 0x0000000000183947 */ /* 0x004ff60003800000 */
[----:B------:R-:W2:Y:S01]  /*0590*/  LDS R2, [UR8+0x8] ;  /* 0x00000808ff027984 */ /* 0x000ea20008000800 */
[----:B------:R-:W3:Y:S01]  /*05a0*/  LDC.64 R6, c[0x0][0x380] ;  /* 0x0000e000ff067b82 */ /* 0x000ee20000000a00 */
[----:B------:R-:W-:Y:S02]  /*05b0*/  IMAD.MOV.U32 R3, RZ, RZ, 0x70 ;  /* 0x00000070ff037424 */ /* 0x000fe400078e00ff */
[----:B---3--:R3:W-:Y:S03]  /*05c0*/  STS.64 [UR8], R6 ;  /* 0x00000006ff007988 */ /* 0x0087e60008000a08 */
[----:B--2---:R-:W-:-:S05]  /*05d0*/  LOP3.LUT R2, R2, 0x10, R3, 0xd8, !PT ;  /* 0x0000001002027812 */ /* 0x004fca00078ed803 */
[----:B------:R3:W-:Y:S02]  /*05e0*/  STS [UR8+0x8], R2 ;  /* 0x00000802ff007988 */ /* 0x0007e40008000808 */
.L_x_7:
[----:B------:R-:W-:Y:S05]  /*05f0*/  BSYNC.RECONVERGENT B0 ;  /* 0x0000000000007941 */ /* 0x000fea0003800200 */
.L_x_6:
[----:B------:R-:W-:Y:S04]  /*0600*/  BSSY.RECONVERGENT B0, `(.L_x_8) ;  /* 0x000000a000007945 */ /* 0x000fe80003800200 */
[----:B------:R-:W-:Y:S05]  /*0610*/  @P3 BRA `(.L_x_9) ;  /* 0x0000000000203947 */ /* 0x000fea0003800000 */
[----:B---3--:R-:W2:Y:S01]  /*0620*/  LDS R2, [UR8+0x34] ;  /* 0x00003408ff027984 */ /* 0x008ea20008000800 */
[----:B------:R-:W-:Y:S02]  /*0630*/  IMAD.MOV.U32 R3, RZ, RZ, 0x3f000000 ;  /* 0x3f000000ff037424 */ /* 0x000fe400078e00ff */
[----:B------:R-:W-:Y:S01]  /*0640*/  @!P3 IMAD.MOV.U32 R5, RZ, RZ, 0x7f ;  /* 0x0000007fff05b424 */ /* 0x000fe200078e00ff */
[----:B------:R-:W3:Y:S02]  /*0650*/  @!P3 LDS R6, [UR8+0x38] ;  /* 0x00003808ff06b984 */ /* 0x000ee40008000800 */
[----:B--2---:R-:W-:Y:S02]  /*0660*/  LOP3.LUT R2, R2, 0xff000000, R3, 0xb8, !PT ;  /* 0xff00000002027812 */ /* 0x004fe400078eb803 */
[----:B---3--:R-:W-:-:S03]  /*0670*/  @!P3 LOP3.LUT R3, R6, 0xff, R5, 0xb8, !PT ;  /* 0x000000ff0603b812 */ /* 0x008fc600078eb805 */
[----:B------:R2:W-:Y:S04]  /*0680*/  STS [UR8+0x34], R2 ;  /* 0x00003402ff007988 */ /* 0x0005e80008000808 */
[----:B------:R2:W-:Y:S02]  /*0690*/  @!P3 STS [UR8+0x38], R3 ;  /* 0x00003803ff00b988 */ /* 0x0005e40008000808 */
.L_x_9:
[----:B------:R-:W-:Y:S05]  /*06a0*/  BSYNC.RECONVERGENT B0 ;  /* 0x0000000000007941 */ /* 0x000fea0003800200 */
.L_x_8:
[----:B------:R-:W-:Y:S04]  /*06b0*/  BSSY.RECONVERGENT B0, `(.L_x_10) ;  /* 0x000000e000007945 */ /* 0x000fe80003800200 */
[----:B------:R-:W-:Y:S05]  /*06c0*/  @P3 BRA `(.L_x_11) ;  /* 0x0000000000303947 */ /* 0x000fea0003800000 */
[----:B--2---:R-:W2:Y:S01]  /*06d0*/  LDS R3, [UR8+0x34] ;  /* 0x00003408ff037984 */ /* 0x004ea20008000800 */
[----:B------:R-:W4:Y:S03]  /*06e0*/  LDC.64 R8, c[0x0][0x3a8] ;  /* 0x0000ea00ff087b82 */ /* 0x000f260000000a00 */
[----:B---3--:R-:W3:Y:S01]  /*06f0*/  LDS R2, [UR8+0x1c] ;  /* 0x00001c08ff027984 */ /* 0x008ee20008000800 */
[C---:B----4-:R-:W-:Y:S01]  /*0700*/  SHF.L.U64.HI R6, R8.reuse, 0x1, R9 ;  /* 0x0000000108067819 */ /* 0x050fe20000010209 */
[----:B------:R-:W-:-:S03]  /*0710*/  IMAD.SHL.U32 R5, R8, 0x2, RZ ;  /* 0x0000000208057824 */ /* 0x000fc600078e00ff */
[--C-:B------:R-:W-:Y:S02]  /*0720*/  SHF.R.U32.HI R7, RZ, 0x4, R6.reuse ;  /* 0x00000004ff077819 */ /* 0x100fe40000011606 */
[----:B------:R-:W-:-:S05]  /*0730*/  SHF.R.U64 R5, R5, 0x4, R6 ;  /* 0x0000000405057819 */ /* 0x000fca0000001206 */
[----:B------:R4:W-:Y:S01]  /*0740*/  STS [UR8+0xc], R5 ;  /* 0x00000c05ff007988 */ /* 0x0009e20008000808 */
[----:B--2---:R-:W-:Y:S02]  /*0750*/  LOP3.LUT R3, R3, 0x7, RZ, 0xb8, !PT ;  /* 0x0000000703037812 */ /* 0x004fe400078eb8ff */
[----:B---3--:R-:W-:-:S03]  /*0760*/  LOP3.LUT R2, R2, 0xf, R7, 0xb8, !PT ;  /* 0x0000000f02027812 */ /* 0x008fc600078eb807 */
[----:B------:R4:W-:Y:S04]  /*0770*/  STS [UR8+0x34], R3 ;  /* 0x00003403ff007988 */ /* 0x0009e80008000808 */
[----:B------:R4:W-:Y:S02]  /*0780*/  STS [UR8+0x1c], R2 ;  /* 0x00001c02ff007988 */ /* 0x0009e40008000808 */
.L_x_11:
[----:B------:R-:W-:Y:S05]  /*0790*/  BSYNC.RECONVERGENT B0 ;  /* 0x0000000000007941 */ /* 0x000fea0003800200 */
.L_x_10:
[----:B------:R-:W-:Y:S04]  /*07a0*/  BSSY.RECONVERGENT B1, `(.L_x_12) ;  /* 0x000001a000017945 */ /* 0x000fe80003800200 */
[----:B------:R-:W-:Y:S04]  /*07b0*/  BSSY.RELIABLE B0, `(.L_x_13) ;  /* 0x0000015000007945 */ /* 0x000fe80003800100 */
[----:B------:R-:W-:Y:S05]  /*07c0*/  @P3 BRA `(.L_x_14) ;  /* 0x0000000000203947 */ /* 0x000fea0003800000 */
[----:B--234-:R-:W2:Y:S02]  /*07d0*/  LDS R2, [UR8+0x34] ;  /* 0x00003408ff027984 */ /* 0x01cea40008000800 */
[----:B--2---:R-:W-:-:S05]  /*07e0*/  LOP3.LUT R2, R2, 0x38, RZ, 0xb8, !PT ;  /* 0x0000003802027812 */ /* 0x004fca00078eb8ff */
[----:B------:R2:W-:Y:S01]  /*07f0*/  STS [UR8+0x34], R2 ;  /* 0x00003402ff007988 */ /* 0x0005e20008000808 */
[----:B------:R-:W-:Y:S05]  /*0800*/  @P3 BRA `(.L_x_15) ;  /* 0x0000000000203947 */ /* 0x000fea0003800000 */
[----:B--2---:R-:W2:Y:S01]  /*0810*/  LDS R2, [UR8+0x8] ;  /* 0x00000808ff027984 */ /* 0x004ea20008000800 */
[----:B------:R-:W-:-:S05]  /*0820*/  IMAD.MOV.U32 R3, RZ, RZ, 0x780 ;  /* 0x00000780ff037424 */ /* 0x000fca00078e00ff */
[----:B--2---:R-:W-:-:S05]  /*0830*/  LOP3.LUT R2, R2, 0x500, R3, 0xd8, !PT ;  /* 0x0000050002027812 */ /* 0x004fca00078ed803 */
[----:B------:R5:W-:Y:S02]  /*0840*/  STS [UR8+0x8], R2 ;  /* 0x00000802ff007988 */ /* 0x000be40008000808 */
.L_x_14:
[----:B------:R-:W-:Y:S05]  /*0850*/  @P3 BRA `(.L_x_16) ;  /* 0x0000000000283947 */ /* 0x000fea0003800000 */
[----:B--2345:R-:W2:Y:S02]  /*0860*/  LDS R2, [UR8+0x8] ;  /* 0x00000808ff027984 */ /* 0x03cea40008000800 */
[----:B--2---:R-:W-:-:S05]  /*0870*/  LOP3.LUT R2, R2, 0x1800, RZ, 0xb8, !PT ;  /* 0x0000180002027812 */ /* 0x004fca00078eb8ff */
[----:B------:R3:W-:Y:S02]  /*0880*/  STS [UR8+0x8], R2 ;  /* 0x00000802ff007988 */ /* 0x0007e40008000808 */
.L_x_15:
[----:B------:R-:W-:Y:S05]  /*0890*/  @P3 BREAK.RELIABLE B0 ;  /* 0x0000000000003942 */ /* 0x000fea0003800100 */
[----:B------:R-:W-:Y:S05]  /*08a0*/  @P3 BRA `(.L_x_17) ;  /* 0x0000000000243947 */ /* 0x000fea0003800000 */
[----:B------:R-:W4:Y:S01]  /*08b0*/  LDS R3, [UR8+0x8] ;  /* 0x00000808ff037984 */ /* 0x000f220008000800 */
[----:B--23--:R-:W-:-:S05]  /*08c0*/  IMAD.MOV.U32 R2, RZ, RZ, 0x6000 ;  /* 0x00006000ff027424 */ /* 0x00cfca00078e00ff */
[----:B----4-:R-:W-:-:S04]  /*08d0*/  LOP3.LUT R2, R3, 0x6000, R2, 0xd8, !PT ;  /* 0x0000600003027812 */ /* 0x010fc800078ed802 */
[----:B------:R-:W-:-:S05]  /*08e0*/  LOP3.LUT R2, R2, 0x400000, RZ, 0xb8, !PT ;  /* 0x0040000002027812 */ /* 0x000fca00078eb8ff */
[----:B------:R2:W-:Y:S02]  /*08f0*/  STS [UR8+0x8], R2 ;  /* 0x00000802ff007988 */ /* 0x0005e40008000808 */
.L_x_16:
[----:B------:R-:W-:Y:S05]  /*0900*/  BSYNC.RELIABLE B0 ;  /* 0x0000000000007941 */ /* 0x000fea0003800100 */
.L_x_13:
[----:B--2345:R-:W2:Y:S02]  /*0910*/  @!P3 LDS R2, [UR8+0x8] ;  /* 0x00000808ff02b984 */ /* 0x03cea40008000800 */
[----:B--2---:R-:W-:-:S05]  /*0920*/  @!P3 LOP3.LUT R2, R2, 0x8000, RZ, 0xb8, !PT ;  /* 0x000080000202b812 */ /* 0x004fca00078eb8ff */
[----:B------:R4:W-:Y:S02]  /*0930*/  @!P3 STS [UR8+0x8], R2 ;  /* 0x00000802ff00b988 */ /* 0x0009e40008000808 */
.L_x_17:
[----:B------:R-:W-:Y:S05]  /*0940*/  BSYNC.RECONVERGENT B1 ;  /* 0x0000000000017941 */ /* 0x000fea0003800200 */
.L_x_12:
[----:B------:R-:W-:Y:S05]  /*0950*/  WARPSYNC.ALL ;  /* 0x0000000000007948 */ /* 0x000fea0003800000 */
[----:B------:R-:W-:Y:S01]  /*0960*/  NOP ;  /* 0x0000000000007918 */ /* 0x000fe20000000000 */
[----:B------:R-:W5:Y:S02]  /*0970*/  LDC R5, c[0x0][0x39c] ;  /* 0x0000e700ff057b82 */ /* 0x000f640000000800 */
[----:B-----5:R-:W-:Y:S01]  /*0980*/  VIADD R5, R5, 0xffffffff ;  /* 0xffffffff05057836 */ /* 0x020fe20000000000 */
[----:B------:R-:W-:Y:S06]  /*0990*/  @P0 BRA `(.L_x_18) ;  /* 0x0000000000300947 */ /* 0x000fec0003800000 */
[----:B--234-:R-:W2:Y:S01]  /*09a0*/  S2R R2, SR_LANEID ;  /* 0x0000000000027919 */ /* 0x01cea20000000000 */
[----:B------:R-:W-:Y:S05]  /*09b0*/  WARPSYNC.ALL ;  /* 0x0000000000007948 */ /* 0x000fea0003800000 */
[----:B------:R-:W-:Y:S01]  /*09c0*/  NOP ;  /* 0x0000000000007918 */ /* 0x000fe20000000000 */
[----:B--2---:R-:W-:-:S05]  /*09d0*/  IMAD.SHL.U32 R6, R2, 0x4, RZ ;  /* 0x0000000402067824 */ /* 0x004fca00078e00ff */
[----:B------:R-:W2:Y:S01]  /*09e0*/  LDS R7, [R6+UR8] ;  /* 0x0000000806077984 */ /* 0x000ea20008000800 */
[----:B------:R-:W-:-:S05]  /*09f0*/  IADD3 R2, P1, PT, R6, UR20, RZ ;  /* 0x0000001406027c10 */ /* 0x000fca000ff3e0ff */
[----:B------:R-:W-:-:S05]  /*0a00*/  IMAD.X R3, RZ, RZ, UR21, P1 ;  /* 0x00000015ff037e24 */ /* 0x000fca00088e06ff */
[----:B--2---:R5:W2:Y:S01]  /*0a10*/  ATOMG.E.EXCH.STRONG.GPU PT, RZ, [R2], R7 ;  /* 0x0000000702ff73a8 */ /* 0x004aa200041ee100 */
[----:B------:R-:W-:-:S04]  /*0a20*/  DEPBAR {5,4,3,2,1,0} ;  /* 0x0000003f0000791a */ /* 0x000fc80000000000 */
[----:B------:R-:W3:Y:S02]  /*0a30*/  CCTL.E.C.LDCU.IV.DEEP [UR20] ;  /* 0x0000000014007540 */ /* 0x000ee40009c08000 */
[----:B---3--:R5:W-:Y:S01]  /*0a40*/  UTMACCTL.IV [UR20] ;  /* 0x00000000140079b9 */ /* 0x008be20008000000 */
[----:B------:R-:W-:Y:S01]  /*0a50*/  NOP ;  /* 0x0000000000007918 */ /* 0x000fe20000000000 */
.L_x_18:
[----:B------:R-:W-:Y:S05]  /*0a60*/  @P0 BRA `(.L_x_19) ;  /* 0x00000000000c0947 */ /* 0x000fea0003800000 */
[----:B------:R0:W-:Y:S01]  /*0a70*/  UTMACMDFLUSH ;  /* 0x00000000000079b7 */ /* 0x0001e20000000000 */
[----:B------:R-:W-:Y:S05]  /*0a80*/  @P0 BRA `(.L_x_19) ;  /* 0x0000000000040947 */ /* 0x000fea0003800000 */
[----:B------:R-:W-:-:S04]  /*0a90*/  DEPBAR.LE SB0, 0x0 ;  /* 0x000080000000791a */ /* 0x000fc80000000000 */
.L_x_19:
[----:B------:R-:W-:Y:S05]  /*0aa0*/  WARPSYNC.ALL ;  /* 0x0000000000007948 */ /* 0x000fea0003800000 */
[----:B------:R-:W-:Y:S01]  /*0ab0*/  NOP ;  /* 0x0000000000007918 */ /* 0x000fe20000000000 */
[----:B--2---:R-:W-:Y:S06]  /*0ac0*/  BAR.SYNC.DEFER_BLOCKING 0x0 ;  /* 0x0000000000007b1d */ /* 0x004fec0000010000 */
[----:B------:R-:W-:Y:S02]  /*0ad0*/  BSSY.RECONVERGENT B1, `(.L_x_20) ;  /* 0x000000b000017945 */ /* 0x000fe40003800200 */
[----:B------:R-:W-:Y:S06]  /*0ae0*/  BAR.SYNC.DEFER_BLOCKING 0x0 ;  /* 0x0000000000007b1d */ /* 0x000fec0000010000 */
[----:B------:R2:W-:Y:S01]  /*0af0*/  @!P0 STS [R11], RZ ;  /* 0x000000ff0b008388 */ /* 0x0005e20000000800 */
[----:B------:R-:W-:Y:S01]  /*0b00*/  NOP ;  /* 0x0000000000007918 */ /* 0x000fe20000000000 */
[----:B------:R-:W-:Y:S05]  /*0b10*/  @P3 BRA `(.L_x_21) ;  /* 0x0000000000183947 */ /* 0x000fea0003800000 */
[----:B---345:R-:W3:Y:S01]  /*0b20*/  LDS R2, [UR8+0x8] ;  /* 0x00000808ff027984 */ /* 0x038ee20008000800 */
[----:B------:R-:W4:Y:S01]  /*0b30*/  LDC.64 R6, c[0x0][0x388] ;  /* 0x0000e200ff067b82 */ /* 0x000f220000000a00 */
[----:B------:R-:W-:Y:S02]  /*0b40*/  IMAD.MOV.U32 R3, RZ, RZ, 0x70 ;  /* 0x00000070ff037424 */ /* 0x000fe400078e00ff */
[----:B----4-:R4:W-:Y:S03]  /*0b50*/  STS.64 [UR8], R6 ;  /* 0x00000006ff007988 */ /* 0x0109e60008000a08 */
[----:B---3--:R-:W-:-:S05]  /*0b60*/  LOP3.LUT R2, R2, 0x10, R3, 0xd8, !PT ;  /* 0x0000001002027812 */ /* 0x008fca00078ed803 */
[----:B------:R4:W-:Y:S02]  /*0b70*/  STS [UR8+0x8], R2 ;  /* 0x00000802ff007988 */ /* 0x0009e40008000808 */
.L_x_21:
[----:B-----5:R-:W-:Y:S05]  /*0b80*/  BSYNC.RECONVERGENT B1 ;  /* 0x0000000000017941 */ /* 0x020fea0003800200 */
.L_x_20:
[----:B------:R-:W-:Y:S04]  /*0b90*/  BSSY.RECONVERGENT B1, `(.L_x_22) ;  /* 0x000000a000017945 */ /* 0x000fe80003800200 */
[----:B------:R-:W-:Y:S05]  /*0ba0*/  @P3 BRA `(.L_x_23) ;  /* 0x0000000000203947 */ /* 0x000fea0003800000 */
[----:B---34-:R-:W3:Y:S01]  /*0bb0*/  LDS R2, [UR8+0x34] ;  /* 0x00003408ff027984 */ /* 0x018ee20008000800 */
[----:B------:R-:W-:Y:S02]  /*0bc0*/  IMAD.MOV.U32 R7, RZ, RZ, 0x3f000000 ;  /* 0x3f000000ff077424 */ /* 0x000fe400078e00ff */
[----:B------:R-:W-:Y:S01]  /*0bd0*/  @!P3 IMAD.MOV.U32 R3, RZ, RZ, 0x3f ;  /* 0x0000003fff03b424 */ /* 0x000fe200078e00ff */
[----:B------:R-:W4:Y:S02]  /*0be0*/  @!P3 LDS R6, [UR8+0x38] ;  /* 0x00003808ff06b984 */ /* 0x000f240008000800 */
[----:B---3--:R-:W-:Y:S02]  /*0bf0*/  LOP3.LUT R2, R2, 0xff000000, R7, 0xb8, !PT ;  /* 0xff00000002027812 */ /* 0x008fe400078eb807 */
[----:B----4-:R-:W-:-:S03]  /*0c00*/  @!P3 LOP3.LUT R3, R6, 0xff, R3, 0xb8, !PT ;  /* 0x000000ff0603b812 */ /* 0x010fc600078eb803 */
[----:B------:R5:W-:Y:S04]  /*0c10*/  STS [UR8+0x34], R2 ;  /* 0x00003402ff007988 */ /* 0x000be80008000808 */
[----:B------:R5:W-:Y:S02]  /*0c20*/  @!P3 STS [UR8+0x38], R3 ;  /* 0x00003803ff00b988 */ /* 0x000be40008000808 */
.L_x_23:
[----:B------:R-:W-:Y:S05]  /*0c30*/  BSYNC.RECONVERGENT B1 ;  /* 0x0000000000017941 */ /* 0x000fea0003800200 */
.L_x_22:
[----:B------:R-:W-:Y:S04]  /*0c40*/  BSSY.RECONVERGENT B1, `(.L_x_24) ;  /* 0x0000004000017945 */ /* 0x000fe80003800200 */
[----:B------:R-:W-:Y:S05]  /*0c50*/  @P3 BRA `(.L_x_25) ;  /* 0x0000000000083947 */ /* 0x000fea0003800000 */
[----:B------:R2:W-:Y:S04]  /*0c60*/  STS [UR8+0x24], R12 ;  /* 0x0000240cff007988 */ /* 0x0005e80008000808 */
[----:B------:R2:W-:Y:S02]  /*0c70*/  STS [UR8+0x20], R5 ;  /* 0x00002005ff007988 */ /* 0x0005e40008000808 */
.L_x_25:
[----:B------:R-:W-:Y:S05]  /*0c80*/  BSYNC.RECONVERGENT B1 ;  /* 0x0000000000017941 */ /* 0x000fea0003800200 */
.L_x_24:
[----:B------:R-:W-:Y:S04]  /*0c90*/  BSSY.RECONVERGENT B1, `(.L_x_26) ;  /* 0x000000e000017945 */ /* 0x000fe80003800200 */
[----:B------:R-:W-:Y:S05]  /*0ca0*/  @P3 BRA `(.L_x_27) ;  /* 0x0000000000303947 */ /* 0x000fea0003800000 */
[----:B-----5:R-:W5:Y:S01]  /*0cb0*/  LDS R3, [UR8+0x34] ;  /* 0x00003408ff037984 */ /* 0x020f620008000800 */
[----:B----4-:R-:W4:Y:S03]  /*0cc0*/  LDC.64 R6, c[0x0][0x3b0] ;  /* 0x0000ec00ff067b82 */ /* 0x010f260000000a00 */
[----:B---3--:R-:W3:Y:S01]  /*0cd0*/  LDS R2, [UR8+0x1c] ;  /* 0x00001c08ff027984 */ /* 0x008ee20008000800 */
[C---:B----4-:R-:W-:Y:S01]  /*0ce0*/  SHF.L.U64.HI R7, R6.reuse, 0x1, R7 ;  /* 0x0000000106077819 */ /* 0x050fe20000010207 */
[----:B------:R-:W-:-:S03]  /*0cf0*/  IMAD.SHL.U32 R6, R6, 0x2, RZ ;  /* 0x0000000206067824 */ /* 0x000fc600078e00ff */
[--C-:B------:R-:W-:Y:S02]  /*0d00*/  SHF.R.U32.HI R9, RZ, 0x4, R7.reuse ;  /* 0x00000004ff097819 */ /* 0x100fe40000011607 */
[----:B------:R-:W-:-:S05]  /*0d10*/  SHF.R.U64 R6, R6, 0x4, R7 ;  /* 0x0000000406067819 */ /* 0x000fca0000001207 */
[----:B------:R4:W-:Y:S01]  /*0d20*/  STS [UR8+0xc], R6 ;  /* 0x00000c06ff007988 */ /* 0x0009e20008000808 */
[----:B-----5:R-:W-:Y:S02]  /*0d30*/  LOP3.LUT R3, R3, 0x7, RZ, 0xb8, !PT ;  /* 0x0000000703037812 */ /* 0x020fe400078eb8ff */
[----:B---3--:R-:W-:-:S03]  /*0d40*/  LOP3.LUT R2, R2, 0xf, R9, 0xb8, !PT ;  /* 0x0000000f02027812 */ /* 0x008fc600078eb809 */
[----:B------:R4:W-:Y:S04]  /*0d50*/  STS [UR8+0x34], R3 ;  /* 0x00003403ff007988 */ /* 0x0009e80008000808 */
[----:B------:R4:W-:Y:S02]  /*0d60*/  STS [UR8+0x1c], R2 ;  /* 0x00001c02ff007988 */ /* 0x0009e40008000808 */
.L_x_27:
[----:B------:R-:W-:Y:S05]  /*0d70*/  BSYNC.RECONVERGENT B1 ;  /* 0x0000000000017941 */ /* 0x000fea0003800200 */
.L_x_26:
[----:B------:R-:W-:Y:S04]  /*0d80*/  BSSY.RECONVERGENT B2, `(.L_x_28) ;  /* 0x000001a000027945 */ /* 0x000fe80003800200 */
[----:B------:R-:W-:Y:S04]  /*0d90*/  BSSY.RELIABLE B1, `(.L_x_29) ;  /* 0x0000015000017945 */ /* 0x000fe80003800100 */
[----:B------:R-:W-:Y:S05]  /*0da0*/  @P3 BRA `(.L_x_30) ;  /* 0x0000000000203947 */ /* 0x000fea0003800000 */
[----:B---345:R-:W3:Y:S02]  /*0db0*/  LDS R2, [UR8+0x34] ;  /* 0x00003408ff027984 */ /* 0x038ee40008000800 */
[----:B---3--:R-:W-:-:S05]  /*0dc0*/  LOP3.LUT R2, R2, 0x38, RZ, 0xb8, !PT ;  /* 0x0000003802027812 */ /* 0x008fca00078eb8ff */
[----:B------:R3:W-:Y:S01]  /*0dd0*/  STS [UR8+0x34], R2 ;  /* 0x00003402ff007988 */ /* 0x0007e20008000808 */
[----:B------:R-:W-:Y:S05]  /*0de0*/  @P3 BRA `(.L_x_31) ;  /* 0x0000000000203947 */ /* 0x000fea0003800000 */
[----:B---3--:R-:W3:Y:S01]  /*0df0*/  LDS R2, [UR8+0x8] ;  /* 0x00000808ff027984 */ /* 0x008ee20008000800 */
[----:B------:R-:W-:-:S05]  /*0e00*/  IMAD.MOV.U32 R3, RZ, RZ, 0x780 ;  /* 0x00000780ff037424 */ /* 0x000fca00078e00ff */
[----:B---3--:R-:W-:-:S05]  /*0e10*/  LOP3.LUT R2, R2, 0x500, R3, 0xd8, !PT ;  /* 0x0000050002027812 */ /* 0x008fca00078ed803 */
[----:B------:R3:W-:Y:S02]  /*0e20*/  STS [UR8+0x8], R2 ;  /* 0x00000802ff007988 */ /* 0x0007e40008000808 */
.L_x_30:
[----:B------:R-:W-:Y:S05]  /*0e30*/  @P3 BRA `(.L_x_32) ;  /* 0x0000000000283947 */ /* 0x000fea0003800000 */
[----:B---345:R-:W3:Y:S02]  /*0e40*/  LDS R2, [UR8+0x8] ;  /* 0x00000808ff027984 */ /* 0x038ee40008000800 */
[----:B---3--:R-:W-:-:S05]  /*0e50*/  LOP3.LUT R2, R2, 0x1800, RZ, 0xb8, !PT ;  /* 0x0000180002027812 */ /* 0x008fca00078eb8ff */
[----:B------:R4:W-:Y:S02]  /*0e60*/  STS [UR8+0x8], R2 ;  /* 0x00000802ff007988 */ /* 0x0009e40008000808 */
.L_x_31:
[----:B------:R-:W-:Y:S05]  /*0e70*/  @P3 BREAK.RELIABLE B1 ;  /* 0x0000000000013942 */ /* 0x000fea0003800100 */
[----:B------:R-:W-:Y:S05]  /*0e80*/  @P3 BRA `(.L_x_33) ;  /* 0x0000000000243947 */ /* 0x000fea0003800000 */
[----:B---34-:R-:W3:Y:S01]  /*0e90*/  LDS R2, [UR8+0x8] ;  /* 0x00000808ff027984 */ /* 0x018ee20008000800 */
[----:B------:R-:W-:-:S05]  /*0ea0*/  IMAD.MOV.U32 R3, RZ, RZ, 0x6000 ;  /* 0x00006000ff037424 */ /* 0x000fca00078e00ff */
[----:B---3--:R-:W-:-:S04]  /*0eb0*/  LOP3.LUT R2, R2, 0x6000, R3, 0xd8, !PT ;  /* 0x0000600002027812 */ /* 0x008fc800078ed803 */
[----:B------:R-:W-:-:S05]  /*0ec0*/  LOP3.LUT R2, R2, 0x400000, RZ, 0xb8, !PT ;  /* 0x0040000002027812 */ /* 0x000fca00078eb8ff */
[----:B------:R3:W-:Y:S02]  /*0ed0*/  STS [UR8+0x8], R2 ;  /* 0x00000802ff007988 */ /* 0x0007e40008000808 */
.L_x_32:
[----:B------:R-:W-:Y:S05]  /*0ee0*/  BSYNC.RELIABLE B1 ;  /* 0x0000000000017941 */ /* 0x000fea0003800100 */
.L_x_29:
[----:B---345:R-:W3:Y:S02]  /*0ef0*/  @!P3 LDS R2, [UR8+0x8] ;  /* 0x00000808ff02b984 */ /* 0x038ee40008000800 */
[----:B---3--:R-:W-:-:S05]  /*0f00*/  @!P3 LOP3.LUT R2, R2, 0x8000, RZ, 0xb8, !PT ;  /* 0x000080000202b812 */ /* 0x008fca00078eb8ff */
[----:B------:R5:W-:Y:S02]  /*0f10*/  @!P3 STS [UR8+0x8], R2 ;  /* 0x00000802ff00b988 */ /* 0x000be40008000808 */
.L_x_33:
[----:B------:R-:W-:Y:S05]  /*0f20*/  BSYNC.RECONVERGENT B2 ;  /* 0x0000000000027941 */ /* 0x000fea0003800200 */
.L_x_28:
[----:B------:R-:W-:Y:S05]  /*0f30*/  WARPSYNC.ALL ;  /* 0x0000000000007948 */ /* 0x000fea0003800000 */
[----:B------:R-:W-:Y:S01]  /*0f40*/  NOP ;  /* 0x0000000000007918 */ /* 0x000fe20000000000 */
[----:B------:R-:W-:-:S04]  /*0f50*/  UIADD3 UR5, UPT, UPT, UR4, 0x80, URZ ;  /* 0x0000008004057890 */ /* 0x000fc8000fffe0ff */
[----:B------:R-:W-:-:S04]  /*0f60*/  UIADD3 UR22, UP0, UPT, UR5, UR16, URZ ;  /* 0x0000001005167290 */ /* 0x000fc8000ff1e0ff */
[----:B------:R-:W-:Y:S01]  /*0f70*/  ULEA.HI.X.SX32 UR23, UR5, UR17, 0x1, UP0 ;  /* 0x0000001105177291 */ /* 0x000fe200080f0eff */
[----:B------:R-:W-:Y:S11]  /*0f80*/  @P0 BRA `(.L_x_34) ;  /* 0x0000000000300947 */ /* 0x000ff60003800000 */
[----:B---345:R-:W3:Y:S01]  /*0f90*/  S2R R2, SR_LANEID ;  /* 0x0000000000027919 */ /* 0x038ee20000000000 */
[----:B------:R-:W-:Y:S05]  /*0fa0*/  WARPSYNC.ALL ;  /* 0x0000000000007948 */ /* 0x000fea0003800000 */
[----:B------:R-:W-:Y:S01]  /*0fb0*/  NOP ;  /* 0x0000000000007918 */ /* 0x000fe20000000000 */
[----:B---3--:R-:W-:-:S05]  /*0fc0*/  IMAD.SHL.U32 R6, R2, 0x4, RZ ;  /* 0x0000000402067824 */ /* 0x008fca00078e00ff */
[----:B------:R-:W3:Y:S01]  /*0fd0*/  LDS R7, [R6+UR8] ;  /* 0x0000000806077984 */ /* 0x000ee20008000800 */
[----:B------:R-:W-:-:S05]  /*0fe0*/  IADD3 R2, P1, PT, R6, UR22, RZ ;  /* 0x0000001606027c10 */ /* 0x000fca000ff3e0ff */
[----:B------:R-:W-:-:S05]  /*0ff0*/  IMAD.X R3, RZ, RZ, UR23, P1 ;  /* 0x00000017ff037e24 */ /* 0x000fca00088e06ff */
[----:B---3--:R3:W4:Y:S01]  /*1000*/  ATOMG.E.EXCH.STRONG.GPU PT, RZ, [R2], R7 ;  /* 0x0000000702ff73a8 */ /* 0x00872200041ee100 */
[----:B------:R-:W-:-:S04]  /*1010*/  DEPBAR {5,4,3,2,1,0} ;  /* 0x0000003f0000791a */ /* 0x000fc80000000000 */
[----:B------:R-:W5:Y:S02]  /*1020*/  CCTL.E.C.LDCU.IV.DEEP [UR22] ;  /* 0x0000000016007540 */ /* 0x000f640009c08000 */
[----:B-----5:R3:W-:Y:S01]  /*1030*/  UTMACCTL.IV [UR22] ;  /* 0x00000000160079b9 */ /* 0x0207e20008000000 */
[----:B------:R-:W-:Y:S01]  /*1040*/  NOP ;  /* 0x0000000000007918 */ /* 0x000fe20000000000 */
.L_x_34:
[----:B------:R-:W-:Y:S05]  /*1050*/  @P0 BRA `(.L_x_35) ;  /* 0x00000000000c0947 */ /* 0x000fea0003800000 */
[----:B------:R0:W-:Y:S01]  /*1060*/  UTMACMDFLUSH ;  /* 0x00000000000079b7 */ /* 0x0001e20000000000 */
[----:B------:R-:W-:Y:S05]  /*1070*/  @P0 BRA `(.L_x_35) ;  /* 0x0000000000040947 */ /* 0x000fea0003800000 */
[----:B------:R-:W-:-:S04]  /*1080*/  DEPBAR.LE SB0, 0x0 ;  /* 0x000080000000791a */ /* 0x000fc80000000000 */
.L_x_35:
[----:B------:R-:W-:Y:S05]  /*1090*/  WARPSYNC.ALL ;  /* 0x0000000000007948 */ /* 0x000fea0003800000 */
[----:B------:R-:W-:Y:S01]  /*10a0*/  NOP ;  /* 0x0000000000007918 */ /* 0x000fe20000000000 */
[----:B----4-:R-:W-:Y:S06]  /*10b0*/  BAR.SYNC.DEFER_BLOCKING 0x0 ;  /* 0x0000000000007b1d */ /* 0x010fec0000010000 */
[----:B------:R-:W-:Y:S02]  /*10c0*/  BSSY.RECONVERGENT B2, `(.L_x_36) ;  /* 0x000000b000027945 */ /* 0x000fe40003800200 */
[----:B------:R-:W-:Y:S06]  /*10d0*/  BAR.SYNC.DEFER_BLOCKING 0x0 ;  /* 0x0000000000007b1d */ /* 0x000fec0000010000 */
[----:B------:R4:W-:Y:S01]  /*10e0*/  @!P0 STS [R11], RZ ;  /* 0x000000ff0b008388 */ /* 0x0009e20000000800 */
[----:B------:R-:W-:Y:S01]  /*10f0*/  NOP ;  /* 0x0000000000007918 */ /* 0x000fe20000000000 */
[----:B------:R-:W-:Y:S05]  /*1100*/  @P3 BRA `(.L_x_37) ;  /* 0x0000000000183947 */ /* 0x000fea0003800000 */
[----:B---3-5:R-:W3:Y:S01]  /*1110*/  LDS R2, [UR8+0x8] ;  /* 0x00000808ff027984 */ /* 0x028ee20008000800 */
[----:B------:R-:W5:Y:S01]  /*1120*/  LDC.64 R6, c[0x0][0x390] ;  /* 0x0000e400ff067b82 */ /* 0x000f620000000a00 */
[----:B------:R-:W-:Y:S02]  /*1130*/  IMAD.MOV.U32 R3, RZ, RZ, 0x70 ;  /* 0x00000070ff037424 */ /* 0x000fe400078e00ff */
[----:B-----5:R5:W-:Y:S03]  /*1140*/  STS.64 [UR8], R6 ;  /* 0x00000006ff007988 */ /* 0x020be60008000a08 */
[----:B---3--:R-:W-:-:S05]  /*1150*/  LOP3.LUT R2, R2, 0x10, R3, 0xd8, !PT ;  /* 0x0000001002027812 */ /* 0x008fca00078ed803 */
[----:B------:R5:W-:Y:S02]  /*1160*/  STS [UR8+0x8], R2 ;  /* 0x00000802ff007988 */ /* 0x000be40008000808 */
.L_x_37:
[----:B---3--:R-:W-:Y:S05]  /*1170*/  BSYNC.RECONVERGENT B2 ;  /* 0x0000000000027941 */ /* 0x008fea0003800200 */
.L_x_36:
[----:B------:R-:W-:Y:S04]  /*1180*/  BSSY.RECONVERGENT B3, `(.L_x_38) ;  /* 0x0000011000037945 */ /* 0x000fe80003800200 */
[----:B------:R-:W-:Y:S04]  /*1190*/  BSSY.RELIABLE B2, `(.L_x_39) ;  /* 0x000000e000027945 */ /* 0x000fe80003800100 */
[----:B------:R-:W-:Y:S05]  /*11a0*/  @P3 BRA `(.L_x_40) ;  /* 0x0000000000243947 */ /* 0x000fea0003800000 */
[----:B-----5:R-:W3:Y:S01]  /*11b0*/  LDS R2, [UR8+0x34] ;  /* 0x00003408ff027984 */ /* 0x020ee20008000800 */
[----:B------:R-:W-:-:S05]  /*11c0*/  IMAD.MOV.U32 R3, RZ, RZ, 0x3f000000 ;  /* 0x3f000000ff037424 */ /* 0x000fca00078e00ff */
[----:B---3--:R-:W-:-:S05]  /*11d0*/  LOP3.LUT R2, R2, 0xff000000, R3, 0xb8, !PT ;  /* 0xff00000002027812 */ /* 0x008fca00078eb803 */
[----:B------:R3:W-:Y:S01]  /*11e0*/  STS [UR8+0x34], R2 ;  /* 0x00003402ff007988 */ /* 0x0007e20008000808 */
[----:B------:R-:W-:Y:S05]  /*11f0*/  @P3 BRA `(.L_x_41) ;  /* 0x00000000001c3947 */ /* 0x000fea0003800000 */
[----:B---3--:R-:W3:Y:S01]  /*1200*/  LDS R2, [UR8+0x38] ;  /* 0x00003808ff027984 */ /* 0x008ee20008000800 */
[----:B------:R-:W-:-:S05]  /*1210*/  IMAD.MOV.U32 R3, RZ, RZ, 0x7f ;  /* 0x0000007fff037424 */ /* 0x000fca00078e00ff */
[----:B---3--:R-:W-:-:S05]  /*1220*/  LOP3.LUT R2, R2, 0xff, R3, 0xb8, !PT ;  /* 0x000000ff02027812 */ /* 0x008fca00078eb803 */
[----:B------:R3:W-:Y:S02]  /*1230*/  STS [UR8+0x38], R2 ;  /* 0x00003802ff007988 */ /* 0x0007e40008000808 */
.L_x_40:
[----:B------:R-:W-:Y:S05]  /*1240*/  @P3 BREAK.RELIABLE B2 ;  /* 0x0000000000023942 */ /* 0x000fea0003800100 */
[----:B------:R-:W-:Y:S05]  /*1250*/  @P3 BRA `(.L_x_42) ;  /* 0x00000000000c3947 */ /* 0x000fea0003800000 */
[----:B------:R2:W-:Y:S02]  /*1260*/  STS [UR8+0x20], R5 ;  /* 0x00002005ff007988 */ /* 0x0005e40008000808 */
.L_x_41:
[----:B------:R-:W-:Y:S05]  /*1270*/  BSYNC.RELIABLE B2 ;  /* 0x0000000000027941 */ /* 0x000fea0003800100 */
.L_x_39:
[----:B------:R2:W-:Y:S02]  /*1280*/  @!P3 STS [UR8+0x24], R4 ;  /* 0x00002404ff00b988 */ /* 0x0005e40008000808 */
.L_x_42:
[----:B------:R-:W-:Y:S05]  /*1290*/  BSYNC.RECONVERGENT B3 ;  /* 0x0000000000037941 */ /* 0x000fea0003800200 */
.L_x_38:
[----:B------:R-:W-:Y:S05]  /*12a0*/  WARPSYNC.ALL ;  /* 0x0000000000007948 */ /* 0x000fea0003800000 */
[----:B------:R-:W-:Y:S01]  /*12b0*/  NOP ;  /* 0x0000000000007918 */ /* 0x000fe20000000000 */
[----:B------:R-:W-:Y:S04]  /*12c0*/  BSSY.RECONVERGENT B3, `(.L_x_43) ;  /* 0x000000e000037945 */ /* 0x000fe80003800200 */
[----:B------:R-:W-:Y:S05]  /*12d0*/  @P3 BRA `(.L_x_44) ;  /* 0x0000000000303947 */ /* 0x000fea0003800000 */
[----:B------:R-:W2:Y:S02]  /*12e0*/  LDS R3, [UR8+0x34] ;  /* 0x00003408ff037984 */ /* 0x000ea40008000800 */
[----:B--2---:R-:W2:Y:S02]  /*12f0*/  LDC.64 R4, c[0x0][0x3b8] ;  /* 0x0000ee00ff047b82 */ /* 0x004ea40000000a00 */
[----:B---3-5:R-:W3:Y:S01]  /*1300*/  LDS R2, [UR8+0x1c] ;  /* 0x00001c08ff027984 */ /* 0x028ee20008000800 */
[C---:B--2---:R-:W-:Y:S01]  /*1310*/  SHF.L.U64.HI R5, R4.reuse, 0x1, R5 ;  /* 0x0000000104057819 */ /* 0x044fe20000010205 */
[----:B------:R-:W-:-:S03]  /*1320*/  IMAD.SHL.U32 R4, R4, 0x2, RZ ;  /* 0x0000000204047824 */ /* 0x000fc600078e00ff */
[--C-:B------:R-:W-:Y:S02]  /*1330*/  SHF.R.U32.HI R7, RZ, 0x4, R5.reuse ;  /* 0x00000004ff077819 */ /* 0x100fe40000011605 */
[----:B------:R-:W-:-:S05]  /*1340*/  SHF.R.U64 R4, R4, 0x4, R5 ;  /* 0x0000000404047819 */ /* 0x000fca0000001205 */
[----:B------:R2:W-:Y:S01]  /*1350*/  STS [UR8+0xc], R4 ;  /* 0x00000c04ff007988 */ /* 0x0005e20008000808 */
[----:B------:R-:W-:Y:S02]  /*1360*/  LOP3.LUT R3, R3, 0x7, RZ, 0xb8, !PT ;  /* 0x0000000703037812 */ /* 0x000fe400078eb8ff */
[----:B---3--:R-:W-:-:S03]  /*1370*/  LOP3.LUT R2, R2, 0xf, R7, 0xb8, !PT ;  /* 0x0000000f02027812 */ /* 0x008fc600078eb807 */
[----:B------:R2:W-:Y:S04]  /*1380*/  STS [UR8+0x34], R3 ;  /* 0x00003403ff007988 */ /* 0x0005e80008000808 */
[----:B------:R2:W-:Y:S02]  /*1390*/  STS [UR8+0x1c], R2 ;  /* 0x00001c02ff007988 */ /* 0x0005e40008000808 */
.L_x_44:
[----:B------:R-:W-:Y:S05]  /*13a0*/  BSYNC.RECONVERGENT B3 ;  /* 0x0000000000037941 */ /* 0x000fea0003800200 */
.L_x_43:
[----:B------:R-:W-:Y:S04]  /*13b0*/  BSSY.RECONVERGENT B4, `(.L_x_45) ;  /* 0x000001a000047945 */ /* 0x000fe80003800200 */
[----:B------:R-:W-:Y:S04]  /*13c0*/  BSSY.RELIABLE B3, `(.L_x_46) ;  /* 0x0000015000037945 */ /* 0x000fe80003800100 */
[----:B------:R-:W-:Y:S05]  /*13d0*/  @P3 BRA `(.L_x_47) ;  /* 0x0000000000203947 */ /* 0x000fea0003800000 */
[----:B--23-5:R-:W2:Y:S02]  /*13e0*/  LDS R2, [UR8+0x34] ;  /* 0x00003408ff027984 */ /* 0x02cea40008000800 */
[----:B--2---:R-:W-:-:S05]  /*13f0*/  LOP3.LUT R2, R2, 0x38, RZ, 0xb8, !PT ;  /* 0x0000003802027812 */ /* 0x004fca00078eb8ff */
[----:B------:R2:W-:Y:S01]  /*1400*/  STS [UR8+0x34], R2 ;  /* 0x00003402ff007988 */ /* 0x0005e20008000808 */
[----:B------:R-:W-:Y:S05]  /*1410*/  @P3 BRA `(.L_x_48) ;  /* 0x0000000000203947 */ /* 0x000fea0003800000 */
[----:B--2---:R-:W2:Y:S01]  /*1420*/  LDS R2, [UR8+0x8] ;  /* 0x00000808ff027984 */ /* 0x004ea20008000800 */
[----:B------:R-:W-:-:S05]  /*1430*/  IMAD.MOV.U32 R3, RZ, RZ, 0x780 ;  /* 0x00000780ff037424 */ /* 0x000fca00078e00ff */
[----:B--2---:R-:W-:-:S05]  /*1440*/  LOP3.LUT R2, R2, 0x500, R3, 0xd8, !PT ;  /* 0x0000050002027812 */ /* 0x004fca00078ed803 */
[----:B------:R2:W-:Y:S02]  /*1450*/  STS [UR8+0x8], R2 ;  /* 0x00000802ff007988 */ /* 0x0005e40008000808 */
.L_x_47:
[----:B------:R-:W-:Y:S05]  /*1460*/  @P3 BRA `(.L_x_49) ;  /* 0x0000000000283947 */ /* 0x000fea0003800000 */
[----:B--23-5:R-:W2:Y:S02]  /*1470*/  LDS R2, [UR8+0x8] ;  /* 0x00000808ff027984 */ /* 0x02cea40008000800 */
[----:B--2---:R-:W-:-:S05]  /*1480*/  LOP3.LUT R2, R2, 0x1800, RZ, 0xb8, !PT ;  /* 0x0000180002027812 */ /* 0x004fca00078eb8ff */
[----:B------:R3:W-:Y:S02]  /*1490*/  STS [UR8+0x8], R2 ;  /* 0x00000802ff007988 */ /* 0x0007e40008000808 */
.L_x_48:
[----:B------:R-:W-:Y:S05]  /*14a0*/  @P3 BREAK.RELIABLE B3 ;  /* 0x0000000000033942 */ /* 0x000fea0003800100 */
[----:B------:R-:W-:Y:S05]  /*14b0*/  @P3 BRA `(.L_x_50) ;  /* 0x0000000000243947 */ /* 0x000fea0003800000 */
[----:B--23--:R-:W2:Y:S01]  /*14c0*/  LDS R2, [UR8+0x8] ;  /* 0x00000808ff027984 */ /* 0x00cea20008000800 */
[----:B------:R-:W-:-:S05]  /*14d0*/  IMAD.MOV.U32 R3, RZ, RZ, 0x6000 ;  /* 0x00006000ff037424 */ /* 0x000fca00078e00ff */
[----:B--2---:R-:W-:-:S04]  /*14e0*/  LOP3.LUT R2, R2, 0x6000, R3, 0xd8, !PT ;  /* 0x0000600002027812 */ /* 0x004fc800078ed803 */
[----:B------:R-:W-:-:S05]  /*14f0*/  LOP3.LUT R2, R2, 0x400000, RZ, 0xb8, !PT ;  /* 0x0040000002027812 */ /* 0x000fca00078eb8ff */
[----:B------:R2:W-:Y:S02]  /*1500*/  STS [UR8+0x8], R2 ;  /* 0x00000802ff007988 */ /* 0x0005e40008000808 */
.L_x_49:
[----:B------:R-:W-:Y:S05]  /*1510*/  BSYNC.RELIABLE B3 ;  /* 0x0000000000037941 */ /* 0x000fea0003800100 */
.L_x_46:
[----:B--23-5:R-:W2:Y:S02]  /*1520*/  @!P3 LDS R2, [UR8+0x8] ;  /* 0x00000808ff02b984 */ /* 0x02cea40008000800 */
[----:B--2---:R-:W-:-:S05]  /*1530*/  @!P3 LOP3.LUT R2, R2, 0x8000, RZ, 0xb8, !PT ;  /* 0x000080000202b812 */ /* 0x004fca00078eb8ff */
[----:B------:R5:W-:Y:S02]  /*1540*/  @!P3 STS [UR8+0x8], R2 ;  /* 0x00000802ff00b988 */ /* 0x000be40008000808 */
.L_x_50:
[----:B------:R-:W-:Y:S05]  /*1550*/  BSYNC.RECONVERGENT B4 ;  /* 0x0000000000047941 */ /* 0x000fea0003800200 */
.L_x_45:
[----:B------:R-:W-:Y:S05]  /*1560*/  WARPSYNC.ALL ;  /* 0x0000000000007948 */ /* 0x000fea0003800000 */
[----:B------:R-:W-:Y:S01]  /*1570*/  NOP ;  /* 0x0000000000007918 */ /* 0x000fe20000000000 */
[----:B------:R-:W-:-:S04]  /*1580*/  UIADD3 UR4, UPT, UPT, UR4, 0x100, URZ ;  /* 0x0000010004047890 */ /* 0x000fc8000fffe0ff */
[----:B------:R-:W-:-:S04]  /*1590*/  UIADD3 UR16, UP0, UPT, UR4, UR16, URZ ;  /* 0x0000001004107290 */ /* 0x000fc8000ff1e0ff */
[----:B------:R-:W-:Y:S01]  /*15a0*/  ULEA.HI.X.SX32 UR17, UR4, UR17, 0x1, UP0 ;  /* 0x0000001104117291 */ /* 0x000fe200080f0eff */
[----:B------:R-:W-:Y:S11]  /*15b0*/  @P0 BRA `(.L_x_51) ;  /* 0x0000000000300947 */ /* 0x000ff60003800000 */
[----:B--23-5:R-:W2:Y:S01]  /*15c0*/  S2R R2, SR_LANEID ;  /* 0x0000000000027919 */ /* 0x02cea20000000000 */
[----:B------:R-:W-:Y:S05]  /*15d0*/  WARPSYNC.ALL ;  /* 0x0000000000007948 */ /* 0x000fea0003800000 */
[----:B------:R-:W-:Y:S01]  /*15e0*/  NOP ;  /* 0x0000000000007918 */ /* 0x000fe20000000000 */
[----:B--2---:R-:W-:-:S05]  /*15f0*/  IMAD.SHL.U32 R4, R2, 0x4, RZ ;  /* 0x0000000402047824 */ /* 0x004fca00078e00ff */
[----:B------:R-:W2:Y:S01]  /*1600*/  LDS R5, [R4+UR8] ;  /* 0x0000000804057984 */ /* 0x000ea20008000800 */
[----:B------:R-:W-:-:S05]  /*1610*/  IADD3 R2, P1, PT, R4, UR16, RZ ;  /* 0x0000001004027c10 */ /* 0x000fca000ff3e0ff */
[----:B------:R-:W-:-:S05]  /*1620*/  IMAD.X R3, RZ, RZ, UR17, P1 ;  /* 0x00000011ff037e24 */ /* 0x000fca00088e06ff */
[----:B--2---:R2:W3:Y:S01]  /*1630*/  ATOMG.E.EXCH.STRONG.GPU PT, RZ, [R2], R5 ;  /* 0x0000000502ff73a8 */ /* 0x0044e200041ee100 */
[----:B------:R-:W-:-:S04]  /*1640*/  DEPBAR {5,4,3,2,1,0} ;  /* 0x0000003f0000791a */ /* 0x000fc80000000000 */
[----:B------:R-:W5:Y:S02]  /*1650*/  CCTL.E.C.LDCU.IV.DEEP [UR16] ;  /* 0x0000000010007540 */ /* 0x000f640009c08000 */
[----:B-----5:R2:W-:Y:S01]  /*1660*/  UTMACCTL.IV [UR16] ;  /* 0x00000000100079b9 */ /* 0x0205e20008000000 */
[----:B------:R-:W-:Y:S01]  /*1670*/  NOP ;  /* 0x0000000000007918 */ /* 0x000fe20000000000 */
.L_x_51:
[----:B------:R-:W-:Y:S05]  /*1680*/  @P0 BRA `(.L_x_52) ;  /* 0x00000000000c0947 */ /* 0x000fea0003800000 */
[----:B------:R0:W-:Y:S01]  /*1690*/  UTMACMDFLUSH ;  /* 0x00000000000079b7 */ /* 0x0001e20000000000 */
[----:B------:R-:W-:Y:S05]  /*16a0*/  @P0 BRA `(.L_x_52) ;  /* 0x0000000000040947 */ /* 0x000fea0003800000 */
[----:B------:R-:W-:-:S04]  /*16b0*/  DEPBAR.LE SB0, 0x0 ;  /* 0x000080000000791a */ /* 0x000fc80000000000 */
.L_x_52:
[----:B------:R-:W-:Y:S05]  /*16c0*/  WARPSYNC.ALL ;  /* 0x0000000000007948 */ /* 0x000fea0003800000 */
[----:B------:R-:W-:Y:S01]  /*16d0*/  NOP ;  /* 0x0000000000007918 */ /* 0x000fe20000000000 */
[----:B---3--:R-:W-:Y:S01]  /*16e0*/  BAR.SYNC.DEFER_BLOCKING 0x0 ;  /* 0x0000000000007b1d */ /* 0x008fe20000010000 */
[----:B--2--5:R-:W-:Y:S01]  /*16f0*/  SHF.R.U32.HI R2, RZ, 0x5, R0 ;  /* 0x00000005ff027819 */ /* 0x024fe20000011600 */
[----:B------:R-:W-:-:S03]  /*1700*/  USHF.L.U32 UR19, UR19, 0x7, URZ ;  /* 0x0000000713137899 */ /* 0x000fc600080006ff */
[----:B------:R-:W-:Y:S01]  /*1710*/  R2UR UR18, R2 ;  /* 0x00000000021272ca */ /* 0x000fe200000e0000 */
[----:B------:R-:W-:Y:S01]  /*1720*/  VOTEU.ALL UP0, P3 ;  /* 0x0000000000ff7886 */ /* 0x000fe20001800000 */
[----:B------:R-:W-:Y:S01]  /*1730*/  UMOV UR4, 0x1 ;  /* 0x0000000100047882 */ /* 0x000fe20000000000 */
[----:B------:R-:W-:Y:S01]  /*1740*/  VOTEU.ALL UP1, P3 ;  /* 0x0000000000ff7886 */ /* 0x000fe20001820000 */
[----:B------:R-:W-:Y:S02]  /*1750*/  BSSY.RECONVERGENT B4, `(.L_x_53) ;  /* 0x0000018000047945 */ /* 0x000fe40003800200 */
[----:B------:R-:W-:-:S04]  /*1760*/  @!UP0 UIADD3 UR10, UPT, UPT, -UR4, 0x100000, URZ ;  /* 0x00100000040a8890 */ /* 0x000fc8000fffe1ff */
[----:B------:R-:W-:Y:S02]  /*1770*/  @!UP0 USHF.L.U32 UR11, UR10, 0xb, URZ ;  /* 0x0000000b0a0b8899 */ /* 0x000fe400080006ff */
[----:B------:R-:W-:Y:S02]  /*1780*/  @!UP0 USHF.L.U32 UR10, UR10, 0x1, URZ ;  /* 0x000000010a0a8899 */ /* 0x000fe400080006ff */
[----:B------:R-:W-:-:S04]  /*1790*/  @!UP0 UIADD3 UR4, UPT, UPT, -UR4, 0x100000, URZ ;  /* 0x0010000004048890 */ /* 0x000fc8000fffe1ff */
[----:B------:R-:W-:Y:S02]  /*17a0*/  @!UP0 USHF.L.U32 UR5, UR4, 0xb, URZ ;  /* 0x0000000b04058899 */ /* 0x000fe400080006ff */
[----:B------:R-:W-:Y:S01]  /*17b0*/  @!UP0 USHF.L.U32 UR4, UR4, 0x1, URZ ;  /* 0x0000000104048899 */ /* 0x000fe200080006ff */
[----:B------:R-:W-:Y:S01]  /*17c0*/  VOTEU.ALL UP0, P3 ;  /* 0x0000000000ff7886 */ /* 0x000fe20001800000 */
[----:B------:R-:W2:Y:S04]  /*17d0*/  FENCE.VIEW.ASYNC.S ;  /* 0x00000000000073c6 */ /* 0x000ea80000000000 */
[----:B--2---:R2:W3:Y:S06]  /*17e0*/  @!UP0 SYNCS.EXCH.64 URZ, [UR8+0x18000], UR10 ;  /* 0x0180000a08ff85b2 */ /* 0x0044ec0008000100 */
[----:B------:R2:W3:Y:S02]  /*17f0*/  @!UP1 SYNCS.EXCH.64 URZ, [UR8+0x18020], UR4 ;  /* 0x0180200408ff95b2 */ /* 0x0004e40008000100 */
[----:B---3--:R-:W-:Y:S06]  /*1800*/  BAR.SYNC.DEFER_BLOCKING 0x0 ;  /* 0x0000000000007b1d */ /* 0x008fec0000010000 */
[----:B------:R-:W-:Y:S05]  /*1810*/  @P3 BRA `(.L_x_54) ;  /* 0x00000000002c3947 */ /* 0x000fea0003800000 */
[----:B--2---:R-:W-:Y:S02]  /*1820*/  UMOV UR4, 0x1 ;  /* 0x0000000100047882 */ /* 0x004fe40000000000 */
[----:B------:R-:W-:-:S04]  /*1830*/  UIADD3 UR10, UPT, UPT, -UR4, 0x100000, URZ ;  /* 0x00100000040a7890 */ /* 0x000fc8000fffe1ff */
[----:B------:R-:W-:Y:S02]  /*1840*/  USHF.L.U32 UR11, UR10, 0xb, URZ ;  /* 0x0000000b0a0b7899 */ /* 0x000fe400080006ff */
[----:B------:R-:W-:Y:S02]  /*1850*/  USHF.L.U32 UR10, UR10, 0x1, URZ ;  /* 0x000000010a0a7899 */ /* 0x000fe400080006ff */
[----:B------:R-:W-:-:S04]  /*1860*/  UIADD3 UR4, UPT, UPT, -UR4, 0x100000, URZ ;  /* 0x0010000004047890 */ /* 0x000fc8000fffe1ff */
[----:B------:R-:W-:Y:S02]  /*1870*/  USHF.L.U32 UR5, UR4, 0xb, URZ ;  /* 0x0000000b04057899 */ /* 0x000fe400080006ff */
[----:B------:R-:W-:Y:S01]  /*1880*/  USHF.L.U32 UR4, UR4, 0x1, URZ ;  /* 0x0000000104047899 */ /* 0x000fe200080006ff */
[----:B------:R-:W2:Y:S03]  /*1890*/  FENCE.VIEW.ASYNC.S ;  /* 0x00000000000073c6 */ /* 0x000ea60000000000 */
[----:B--2---:R3:W5:Y:S08]  /*18a0*/  SYNCS.EXCH.64 URZ, [UR8+0x18008], UR10 ;  /* 0x0180080a08ff75b2 */ /* 0x0047700008000100 */
[----:B------:R3:W2:Y:S02]  /*18b0*/  SYNCS.EXCH.64 URZ, [UR8+0x18028], UR4 ;  /* 0x0180280408ff75b2 */ /* 0x0006a40008000100 */
[----:B---3--:R-:W-:Y:S01]  /*18c0*/  NOP ;  /* 0x0000000000007918 */ /* 0x008fe20000000000 */
.L_x_54:
[----:B--2---:R-:W-:Y:S05]  /*18d0*/  BSYNC.RECONVERGENT B4 ;  /* 0x0000000000047941 */ /* 0x004fea0003800200 */
.L_x_53:
[----:B-----5:R-:W-:Y:S01]  /*18e0*/  BAR.SYNC.DEFER_BLOCKING 0x0 ;  /* 0x0000000000007b1d */ /* 0x020fe20000010000 */
[----:B------:R-:W-:Y:S01]  /*18f0*/  UIADD3 UR12, UPT, UPT, UR8, 0x18020, URZ ;  /* 0x00018020080c7890 */ /* 0x000fe2000fffe0ff */
[----:B------:R-:W-:Y:S01]  /*1900*/  ISETP.GE.AND P0, PT, R10, 0x1, PT ;  /* 0x000000010a00780c */ /* 0x000fe20003f06270 */
[----:B------:R-:W-:-:S03]  /*1910*/  USHF.L.U32 UR15, UR7, 0x7, URZ ;  /* 0x00000007070f7899 */ /* 0x000fc600080006ff */
[----:B------:R-:W-:Y:S04]  /*1920*/  BSSY.RECONVERGENT B4, `(.L_x_55) ;  /* 0x000000d000047945 */ /* 0x000fe80003800200 */
[----:B------:R-:W-:Y:S05]  /*1930*/  @P3 BRA `(.L_x_56) ;  /* 0x00000000002c3947 */ /* 0x000fea0003800000 */
[----:B------:R-:W-:Y:S02]  /*1940*/  UMOV UR4, 0x1 ;  /* 0x0000000100047882 */ /* 0x000fe40000000000 */
[----:B------:R-:W-:-:S04]  /*1950*/  UIADD3 UR10, UPT, UPT, -UR4, 0x100000, URZ ;  /* 0x00100000040a7890 */ /* 0x000fc8000fffe1ff */
[----:B------:R-:W-:Y:S02]  /*1960*/  USHF.L.U32 UR11, UR10, 0xb, URZ ;  /* 0x0000000b0a0b7899 */ /* 0x000fe400080006ff */
[----:B------:R-:W-:Y:S02]  /*1970*/  USHF.L.U32 UR10, UR10, 0x1, URZ ;  /* 0x000000010a0a7899 */ /* 0x000fe400080006ff */
[----:B------:R-:W-:-:S04]  /*1980*/  UIADD3 UR4, UPT, UPT, -UR4, 0x100000, URZ ;  /* 0x0010000004047890 */ /* 0x000fc8000fffe1ff */
[----:B------:R-:W-:Y:S02]  /*1990*/  USHF.L.U32 UR5, UR4, 0xb, URZ ;  /* 0x0000000b04057899 */ /* 0x000fe400080006ff */
[----:B------:R-:W-:Y:S01]  /*19a0*/  USHF.L.U32 UR4, UR4, 0x1, URZ ;  /* 0x0000000104047899 */ /* 0x000fe200080006ff */
[----:B------:R-:W2:Y:S03]  /*19b0*/  FENCE.VIEW.ASYNC.S ;  /* 0x00000000000073c6 */ /* 0x000ea60000000000 */
[----:B--2---:R2:W3:Y:S08]  /*19c0*/  SYNCS.EXCH.64 URZ, [UR8+0x18010], UR10 ;  /* 0x0180100a08ff75b2 */ /* 0x0044f00008000100 */
[----:B------:R2:W5:Y:S01]  /*19d0*/  SYNCS.EXCH.64 URZ, [UR8+0x18030], UR4 ;  /* 0x0180300408ff75b2 */ /* 0x0005620008000100 */
[----:B------:R-:W-:Y:S01]  /*19e0*/  NOP ;  /* 0x0000000000007918 */ /* 0x000fe20000000000 */
.L_x_56:
[----:B--2---:R-:W-:Y:S05]  /*19f0*/  BSYNC.RECONVERGENT B4 ;  /* 0x0000000000047941 */ /* 0x004fea0003800200 */
.L_x_55:
[----:B------:R-:W-:Y:S05]  /*1a00*/  @!P0 BRA `(.L_x_57) ;  /* 0x0000000800908947 */ /* 0x000fea0003800000 */
[----:B---3-5:R-:W-:Y:S01]  /*1a10*/  BAR.SYNC.DEFER_BLOCKING 0x0 ;  /* 0x0000000000007b1d */ /* 0x028fe20000010000 */
[----:B------:R-:W-:Y:S01]  /*1a20*/  @!P3 IMAD.MOV.U32 R2, RZ, RZ, 0x8000 ;  /* 0x00008000ff02b424 */ /* 0x000fe200078e00ff */
[----:B------:R-:W-:Y:S02]  /*1a30*/  ELECT P1, URZ, PT ;  /* 0x0000000000ff782f */ /* 0x000fe40003820000 */
[----:B------:R-:W-:Y:S02]  /*1a40*/  ELECT P0, URZ, PT ;  /* 0x0000000000ff782f */ /* 0x000fe40003800000 */
[C---:B------:R-:W-:Y:S01]  /*1a50*/  ISETP.LT.U32.AND P1, PT, R68.reuse, 0x20, P1 ;  /* 0x000000204400780c */ /* 0x040fe20000f21070 */
[----:B------:R-:W-:Y:S01]  /*1a60*/  UMOV UR11, UR15 ;  /* 0x0000000f000b7c82 */ /* 0x000fe20008000000 */
[----:B------:R-:W-:Y:S01]  /*1a70*/  ISETP.LT.U32.AND P0, PT, R68, 0x40, P0 ;  /* 0x000000404400780c */ /* 0x000fe20000701070 */
[----:B------:R-:W-:-:S04]  /*1a80*/  ULOP3.LUT UR4, UR18, 0x1, URZ, 0xc0, !UPT ;  /* 0x0000000112047892 */ /* 0x000fc8000f8ec0ff */
[----:B------:R-:W-:Y:S02]  /*1a90*/  ULEA UR5, UR4, UR8, 0xd ;  /* 0x0000000804057291 */ /* 0x000fe4000f8e68ff */
[----:B------:R-:W-:-:S04]  /*1aa0*/  ULEA UR6, UR4, UR19, 0x6 ;  /* 0x0000001304067291 */ /* 0x000fc8000f8e30ff */
[----:B------:R-:W-:Y:S01]  /*1ab0*/  VOTEU.ANY UP0, P1 ;  /* 0x0000000000ff7886 */ /* 0x000fe20000800100 */
[----:B------:R-:W-:Y:S01]  /*1ac0*/  VOTEU.ANY UP2, P1 ;  /* 0x0000000000ff7886 */ /* 0x000fe20000840100 */
[----:B------:R-:W-:Y:S01]  /*1ad0*/  VOTEU.ANY UP1, P0 ;  /* 0x0000000000ff7886 */ /* 0x000fe20000020100 */
[----:B------:R-:W-:Y:S01]  /*1ae0*/  VOTEU.ANY UP3, P0 ;  /* 0x0000000000ff7886 */ /* 0x000fe20000060100 */
[----:B------:R2:W-:Y:S01]  /*1af0*/  @!P3 SYNCS.ARRIVE.TRANS64 RZ, [UR8+0x18000], R2 ;  /* 0x01800002ffffb9a7 */ /* 0x0005e20008000008 */
[----:B------:R3:W-:Y:S06]  /*1b00*/  MEMBAR.ALL.CTA ;  /* 0x0000000000007992 */ /* 0x0007ec0000008000 */
[----:B---3--:R-:W3:Y:S01]  /*1b10*/  FENCE.VIEW.ASYNC.S ;  /* 0x00000000000073c6 */ /* 0x008ee20000000000 */
[----:B------:R-:W-:Y:S01]  /*1b20*/  @UP0 UIADD3 UR9, UPT, UPT, UR8, 0x18000, URZ ;  /* 0x0001800008090890 */ /* 0x000fe2000fffe0ff */
[----:B------:R-:W-:Y:S01]  /*1b30*/  @UP0 UMOV UR10, URZ ;  /* 0x000000ff000a0c82 */ /* 0x000fe20008000000 */
[----:B------:R-:W-:-:S02]  /*1b40*/  @UP1 UIADD3 UR4, UPT, UPT, UR5, 0xc000, URZ ;  /* 0x0000c00005041890 */ /* 0x000fc4000fffe0ff */
[----:B------:R-:W-:Y:S01]  /*1b50*/  @UP1 UIADD3 UR5, UPT, UPT, UR8, 0x18000, URZ ;  /* 0x0001800008051890 */ /* 0x000fe2000fffe0ff */
[----:B------:R-:W-:Y:S01]  /*1b60*/  @UP1 UMOV UR7, URZ ;  /* 0x000000ff00071c82 */ /* 0x000fe20008000000 */
[----:B------:R-:W-:Y:S01]  /*1b70*/  UISETP.NE.U32.AND UP0, UPT, UR18, URZ, UPT ;  /* 0x000000ff1200728c */ /* 0x000fe2000bf05070 */
[----:B---3--:R-:W-:Y:S06]  /*1b80*/  BAR.SYNC.DEFER_BLOCKING 0x0 ;  /* 0x0000000000007b1d */ /* 0x008fec0000010000 */
[----:B------:R2:W-:Y:S02]  /*1b90*/  @UP2 UTMALDG.2D [UR8], [UR20] ;  /* 0x00000008140025b4 */ /* 0x0005e40008008000 */
[----:B------:R-:W-:Y:S06]  /*1ba0*/  BAR.SYNC.DEFER_BLOCKING 0x0 ;  /* 0x0000000000007b1d */ /* 0x000fec0000010000 */
[----:B------:R2:W-:Y:S02]  /*1bb0*/  @UP3 UTMALDG.2D [UR4], [UR22] ;  /* 0x00000004160035b4 */ /* 0x0005e40008008000 */
[----:B------:R-:W-:Y:S06]  /*1bc0*/  BAR.SYNC.DEFER_BLOCKING 0x0 ;  /* 0x0000000000007b1d */ /* 0x000fec0000010000 */
[----:B------:R-:W3:Y:S02]  /*1bd0*/  SYNCS.PHASECHK.TRANS64.TRYWAIT P0, [UR8+0x18000], RZ ;  /* 0x018000ffff0075a7 */ /* 0x000ee40008001108 */
[----:B--23--:R-:W-:Y:S05]  /*1be0*/  @!P0 BRA `(.L_x_58) ;  /* 0x0000001000348947 */ /* 0x00cfea0003800000 */
.L_x_74:
[----:B------:R-:W-:Y:S05]  /*1bf0*/  BRA.U UP0, `(.L_x_59) ;  /* 0x0000000100787547 */ /* 0x000fea000b800000 */
[----:B------:R-:W-:Y:S02]  /*1c00*/  UIADD3 UR4, UPT, UPT, UR8, 0xc000, URZ ;  /* 0x0000c00008047890 */ /* 0x000fe4000fffe0ff */
[----:B------:R-:W-:Y:S02]  /*1c10*/  USHF.R.U32.HI UR6, URZ, 0x4, UR8 ;  /* 0x00000004ff067899 */ /* 0x000fe40008011608 */
[----:B------:R-:W-:Y:S02]  /*1c20*/  USHF.R.U32.HI UR4, URZ, 0x4, UR4 ;  /* 0x00000004ff047899 */ /* 0x000fe40008011604 */
[----:B------:R-:W-:Y:S02]  /*1c30*/  USGXT.U32 UR6, UR6, 0xe ;  /* 0x0000000e0606789a */ /* 0x000fe40008000000 */
[----:B------:R-:W-:Y:S02]  /*1c40*/  USGXT.U32 UR5, UR4, 0xe ;  /* 0x0000000e0405789a */ /* 0x000fe40008000000 */
[----:B------:R-:W-:-:S02]  /*1c50*/  UIADD3 UR32, UP0, UPT, UR6, 0x2, URZ ;  /* 0x0000000206207890 */ /* 0x000fc4000ff1e0ff */
[----:B------:R-:W-:Y:S01]  /*1c60*/  UIADD3 UR34, UP1, UPT, UR5, 0x2000080, URZ ;  /* 0x0200008005227890 */ /* 0x000fe2000ff3e0ff */
[----:B------:R-:W-:Y:S01]  /*1c70*/  UMOV UR4, URZ ;  /* 0x000000ff00047c82 */ /* 0x000fe20008000000 */
[----:B------:R-:W-:Y:S01]  /*1c80*/  UMOV UR36, 0x0 ;  /* 0x0000000000247882 */ /* 0x000fe20000000000 */
[----:B------:R-:W-:Y:S02]  /*1c90*/  UIADD3.X UR33, UPT, UPT, UR4, 0x40004040, URZ, UP0, !UPT ;  /* 0x4000404004217890 */ /* 0x000fe400087fe4ff */
[----:B------:R-:W-:Y:S02]  /*1ca0*/  UIADD3.X UR35, UPT, UPT, UR4, 0x40004040, URZ, UP1, !UPT ;  /* 0x4000404004237890 */ /* 0x000fe40008ffe4ff */
[----:B------:R-:W-:Y:S02]  /*1cb0*/  ULOP3.LUT UR4, UR5, 0x2000000, URZ, 0xfc, !UPT ;  /* 0x0200000005047892 */ /* 0x000fe4000f8efcff */
[----:B------:R-:W-:Y:S02]  /*1cc0*/  UIADD3.64 UR10, UPT, UPT, UR32, 0x2, URZ ;  /* 0x00000002200a7897 */ /* 0x000fe4000fffe0ff */
[----:B------:R-:W-:-:S02]  /*1cd0*/  UIADD3.64 UR26, UPT, UPT, UR34, 0x80, URZ ;  /* 0x00000080221a7897 */ /* 0x000fc4000fffe0ff */
[----:B------:R-:W-:Y:S02]  /*1ce0*/  UIADD3.64 UR28, UPT, UPT, UR32, 0x4, URZ ;  /* 0x00000004201c7897 */ /* 0x000fe4000fffe0ff */
[----:B------:R-:W-:Y:S01]  /*1cf0*/  UIADD3.64 UR30, UPT, UPT, UR34, 0x100, URZ ;  /* 0x00000100221e7897 */ /* 0x000fe2000fffe0ff */
[----:B------:R-:W-:Y:S01]  /*1d00*/  UMOV UR37, 0x8210490 ;  /* 0x0821049000257882 */ /* 0x000fe20000000000 */
[----:B------:R-:W-:Y:S01]  /*1d10*/  UMOV UR7, 0x40004040 ;  /* 0x4000404000077882 */ /* 0x000fe20000000000 */
[----:B------:R-:W-:Y:S01]  /*1d20*/  UMOV UR5, 0x40004040 ;  /* 0x4000404000057882 */ /* 0x000fe20000000000 */
[----:B------:R-:W-:Y:S01]  /*1d30*/  UMOV UR38, 0x0 ;  /* 0x0000000000267882 */ /* 0x000fe20000000000 */
[----:B------:R-:W-:Y:S01]  /*1d40*/  UMOV UR39, 0x8210490 ;  /* 0x0821049000277882 */ /* 0x000fe20000000000 */
[----:B------:R-:W-:Y:S01]  /*1d50*/  UMOV UR40, 0x0 ;  /* 0x0000000000287882 */ /* 0x000fe20000000000 */
[----:B------:R-:W-:Y:S01]  /*1d60*/  UMOV UR41, 0x8210490 ;  /* 0x0821049000297882 */ /* 0x000fe20000000000 */
[----:B------:R2:W-:Y:S01]  /*1d70*/  UTCHMMA gdesc[UR6], gdesc[UR4], tmem[UR24], tmem[UR36], idesc[UR37], !UPT ;  /* 0x00ff2404060075ea */ /* 0x0005e2000f800018 */
[----:B------:R-:W-:Y:S01]  /*1d80*/  UMOV UR42, 0x0 ;  /* 0x00000000002a7882 */ /* 0x000fe20000000000 */
[----:B------:R-:W-:Y:S01]  /*1d90*/  UMOV UR43, 0x8210490 ;  /* 0x08210490002b7882 */ /* 0x000fe20000000000 */
[----:B------:R2:W-:Y:S01]  /*1da0*/  UTCHMMA gdesc[UR32], gdesc[UR34], tmem[UR24], tmem[UR38], idesc[UR39], UPT ;  /* 0x00ff2622200075ea */ /* 0x0005e2000b800018 */
[----:B------:R2:W-:Y:S01]  /*1db0*/  UTCHMMA gdesc[UR10], gdesc[UR26], tmem[UR24], tmem[UR40], idesc[UR41], UPT ;  /* 0x00ff281a0a0075ea */ /* 0x0005e2000b800018 */
[----:B------:R2:W-:Y:S01]  /*1dc0*/  UTCHMMA gdesc[UR28], gdesc[UR30], tmem[UR24], tmem[UR42], idesc[UR43], UPT ;  /* 0x00ff2a1e1c0075ea */ /* 0x0005e2000b800018 */
[----:B------:R-:W-:Y:S01]  /*1dd0*/  NOP ;  /* 0x0000000000007918 */ /* 0x000fe20000000000 */
.L_x_59:
[----:B------:R-:W-:Y:S01]  /*1de0*/  ELECT P0, URZ, PT ;  /* 0x0000000000ff782f */ /* 0x000fe20003800000 */
[----:B--2---:R-:W-:Y:S01]  /*1df0*/  UMOV UR4, UR12 ;  /* 0x0000000c00047c82 */ /* 0x004fe20008000000 */
[----:B------:R-:W-:Y:S02]  /*1e00*/  UMOV UR5, URZ ;  /* 0x000000ff00057c82 */ /* 0x000fe40008000000 */
[----:B------:R-:W-:-:S13]  /*1e10*/  ISETP.LT.U32.AND P0, PT, R68, 0x20, P0 ;  /* 0x000000204400780c */ /* 0x000fda0000701070 */
[----:B------:R-:W-:Y:S01]  /*1e20*/  VOTEU.ANY UP0, P0 ;  /* 0x0000000000ff7886 */ /* 0x000fe20000000100 */
[----:B------:R-:W-:Y:S01]  /*1e30*/  VOTEU.ANY UP1, P0 ;  /* 0x0000000000ff7886 */ /* 0x000fe20000020100 */
[----:B------:R-:W-:-:S03]  /*1e40*/  ISETP.GE.U32.AND P0, PT, R10, 0x41, PT ;  /* 0x000000410a00780c */ /* 0x000fc60003f06070 */
[----:B------:R-:W-:Y:S02]  /*1e50*/  @UP0 UMOV UR4, UR4 ;  /* 0x0000000400040c82 */ /* 0x000fe40008000000 */
[----:B------:R2:W-:Y:S01]  /*1e60*/  @UP1 UTCBAR [UR4], URZ ;  /* 0x000000ff040013e9 */ /* 0x0005e200080000ff */
[----:B------:R-:W-:Y:S06]  /*1e70*/  BAR.SYNC.DEFER_BLOCKING 0x0 ;  /* 0x0000000000007b1d */ /* 0x000fec0000010000 */
[----:B------:R-:W3:Y:S02]  /*1e80*/  SYNCS.PHASECHK.TRANS64.TRYWAIT P1, [UR8+0x18020], RZ ;  /* 0x018020ffff0075a7 */ /* 0x000ee40008021108 */
[----:B--23--:R-:W-:Y:S05]  /*1e90*/  @!P1 BRA `(.L_x_60) ;  /* 0x0000000c00949947 */ /* 0x00cfea0003800000 */
.L_x_75:
[----:B------:R-:W-:Y:S01]  /*1ea0*/  UMOV UR4, URZ ;  /* 0x000000ff00047c82 */ /* 0x000fe20008000000 */
[----:B------:R-:W-:Y:S05]  /*1eb0*/  @!P0 BRA `(.L_x_57) ;  /* 0x0000000400648947 */ /* 0x000fea0003800000 */
[----:B------:R-:W2:Y:S01]  /*1ec0*/  LDCU UR44, c[0x0][0x3a0] ;  /* 0x00007400ff2c77ac */ /* 0x000ea20008000800 */
[----:B------:R-:W-:Y:S01]  /*1ed0*/  UMOV UR9, 0x1 ;  /* 0x0000000100097882 */ /* 0x000fe20000000000 */
[----:B------:R-:W-:-:S05]  /*1ee0*/  UMOV UR14, 0x40 ;  /* 0x00000040000e7882 */ /* 0x000fca0000000000 */
.L_x_64:
[----:B------:R-:W-:Y:S01]  /*1ef0*/  BAR.SYNC.DEFER_BLOCKING 0x0 ;  /* 0x0000000000007b1d */ /* 0x000fe20000010000 */
[----:B------:R-:W-:Y:S01]  /*1f00*/  ULEA UR25, UR9, UR8, 0x3 ;  /* 0x0000000809197291 */ /* 0x000fe2000f8e18ff */
[----:B------:R-:W-:Y:S01]  /*1f10*/  @!P3 IMAD.MOV.U32 R2, RZ, RZ, 0x8000 ;  /* 0x00008000ff02b424 */ /* 0x000fe200078e00ff */
[----:B------:R-:W-:Y:S01]  /*1f20*/  ELECT P1, URZ, PT ;  /* 0x0000000000ff782f */ /* 0x000fe20003820000 */
[----:B------:R-:W-:-:S03]  /*1f30*/  ULEA UR12, UR9, UR8, 0xe ;  /* 0x00000008090c7291 */ /* 0x000fc6000f8e70ff */
[----:B------:R-:W-:Y:S02]  /*1f40*/  ISETP.LT.U32.AND P1, PT, R68, 0x20, P1 ;  /* 0x000000204400780c */ /* 0x000fe40000f21070 */
[----:B------:R-:W-:Y:S01]  /*1f50*/  ELECT P0, URZ, PT ;  /* 0x0000000000ff782f */ /* 0x000fe20003800000 */
[----:B------:R-:W-:-:S03]  /*1f60*/  ULOP3.LUT UR28, UR18, 0x1, URZ, 0xc0, !UPT ;  /* 0x00000001121c7892 */ /* 0x000fc6000f8ec0ff */
[----:B------:R-:W-:Y:S01]  /*1f70*/  ISETP.LT.U32.AND P0, PT, R68, 0x40, P0 ;  /* 0x000000404400780c */ /* 0x000fe20000701070 */
[----:B------:R-:W-:Y:S02]  /*1f80*/  UIADD3 UR5, UPT, UPT, UR12, 0xc000, URZ ;  /* 0x0000c0000c057890 */ /* 0x000fe4000fffe0ff */
[----:B------:R-:W-:Y:S02]  /*1f90*/  ULEA UR30, UR28, UR19, 0x6 ;  /* 0x000000131c1e7291 */ /* 0x000fe4000f8e30ff */
[----:B------:R-:W-:Y:S01]  /*1fa0*/  ULEA UR28, UR28, UR5, 0xd ;  /* 0x000000051c1c7291 */ /* 0x000fe2000f8e68ff */
[----:B------:R-:W-:Y:S01]  /*1fb0*/  UMOV UR31, UR14 ;  /* 0x0000000e001f7c82 */ /* 0x000fe20008000000 */
[----:B------:R-:W-:Y:S01]  /*1fc0*/  VOTEU.ANY UP0, P1 ;  /* 0x0000000000ff7886 */ /* 0x000fe20000800100 */
[----:B------:R-:W-:Y:S01]  /*1fd0*/  USHF.L.U32 UR6, UR4, 0x1f, URZ ;  /* 0x0000001f04067899 */ /* 0x000fe200080006ff */
[----:B------:R3:W-:Y:S01]  /*1fe0*/  @!P3 SYNCS.ARRIVE.TRANS64 RZ, [UR25+0x18000], R2 ;  /* 0x01800002ffffb9a7 */ /* 0x0007e20008000019 */
[----:B------:R5:W-:Y:S06]  /*1ff0*/  MEMBAR.ALL.CTA ;  /* 0x0000000000007992 */ /* 0x000bec0000008000 */
[----:B-----5:R-:W5:Y:S01]  /*2000*/  FENCE.VIEW.ASYNC.S ;  /* 0x00000000000073c6 */ /* 0x020f620000000000 */
[----:B------:R-:W-:Y:S01]  /*2010*/  @UP0 UIADD3 UR13, UPT, UPT, UR25, 0x18000, URZ ;  /* 0x00018000190d0890 */ /* 0x000fe2000fffe0ff */
[----:B-----5:R-:W-:Y:S01]  /*2020*/  VOTEU.ANY UP0, P1 ;  /* 0x0000000000ff7886 */ /* 0x020fe20000800100 */
[----:B------:R-:W-:Y:S01]  /*2030*/  VOTEU.ANY UP1, P0 ;  /* 0x0000000000ff7886 */ /* 0x000fe20000020100 */
[----:B---3--:R-:W-:-:S04]  /*2040*/  IMAD.U32 R2, RZ, RZ, UR6 ;  /* 0x00000006ff027e24 */ /* 0x008fc8000f8e00ff */
[----:B------:R-:W-:Y:S01]  /*2050*/  @UP1 UIADD3 UR29, UPT, UPT, UR25, 0x18000, URZ ;  /* 0x00018000191d1890 */ /* 0x000fe2000fffe0ff */
[----:B------:R-:W-:Y:S01]  /*2060*/  VOTEU.ANY UP1, P0 ;  /* 0x0000000000ff7886 */ /* 0x000fe20000020100 */
[----:B------:R-:W-:Y:S06]  /*2070*/  BAR.SYNC.DEFER_BLOCKING 0x0 ;  /* 0x0000000000007b1d */ /* 0x000fec0000010000 */
[----:B------:R3:W-:Y:S01]  /*2080*/  @UP0 UTMALDG.2D [UR12], [UR20] ;  /* 0x0000000c140005b4 */ /* 0x0007e20008008000 */
[----:B------:R-:W-:Y:S01]  /*2090*/  UISETP.NE.U32.AND UP0, UPT, UR18, URZ, UPT ;  /* 0x000000ff1200728c */ /* 0x000fe2000bf05070 */
[----:B------:R-:W-:Y:S06]  /*20a0*/  BAR.SYNC.DEFER_BLOCKING 0x0 ;  /* 0x0000000000007b1d */ /* 0x000fec0000010000 */
[----:B------:R3:W-:Y:S02]  /*20b0*/  @UP1 UTMALDG.2D [UR28], [UR22] ;  /* 0x0000001c160015b4 */ /* 0x0007e40008008000 */
[----:B------:R-:W-:Y:S06]  /*20c0*/  BAR.SYNC.DEFER_BLOCKING 0x0 ;  /* 0x0000000000007b1d */ /* 0x000fec0000010000 */
[----:B------:R-:W5:Y:S02]  /*20d0*/  SYNCS.PHASECHK.TRANS64.TRYWAIT P0, [UR25+0x18000], R2 ;  /* 0x01800002ff0075a7 */ /* 0x000f640008001119 */
[----:B---3-5:R-:W-:Y:S05]  /*20e0*/  @!P0 BRA `(.L_x_61) ;  /* 0x0000000c000c8947 */ /* 0x028fea0003800000 */
.L_x_76:
[----:B------:R-:W-:Y:S05]  /*20f0*/  BRA.U UP0, `(.L_x_62) ;  /* 0x0000000100887547 */ /* 0x000fea000b800000 */
[----:B------:R-:W-:Y:S02]  /*2100*/  USHF.R.U32.HI UR10, URZ, 0x4, UR12 ;  /* 0x00000004ff0a7899 */ /* 0x000fe4000801160c */
[----:B------:R-:W-:Y:S02]  /*2110*/  USHF.R.U32.HI UR7, URZ, 0x4, UR5 ;  /* 0x00000004ff077899 */ /* 0x000fe40008011605 */
[----:B------:R-:W-:Y:S02]  /*2120*/  USGXT.U32 UR10, UR10, 0xe ;  /* 0x0000000e0a0a789a */ /* 0x000fe40008000000 */
[----:B------:R-:W-:Y:S02]  /*2130*/  USGXT.U32 UR7, UR7, 0xe ;  /* 0x0000000e0707789a */ /* 0x000fe40008000000 */
[----:B------:R-:W-:Y:S02]  /*2140*/  UIADD3 UR12, UP0, UPT, UR10, 0x2, URZ ;  /* 0x000000020a0c7890 */ /* 0x000fe4000ff1e0ff */
[----:B------:R-:W-:Y:S01]  /*2150*/  UIADD3 UR26, UP1, UPT, UR7, 0x2000080, URZ ;  /* 0x02000080071a7890 */ /* 0x000fe2000ff3e0ff */
[----:B------:R-:W-:Y:S01]  /*2160*/  UMOV UR5, URZ ;  /* 0x000000ff00057c82 */ /* 0x000fe20008000000 */
[----:B------:R-:W-:Y:S01]  /*2170*/  UMOV UR6, URZ ;  /* 0x000000ff00067c82 */ /* 0x000fe20008000000 */
[----:B------:R-:W-:-:S02]  /*2180*/  UIADD3.X UR13, UPT, UPT, UR5, 0x40004040, URZ, UP0, !UPT ;  /* 0x40004040050d7890 */ /* 0x000fc400087fe4ff */
[----:B------:R-:W-:Y:S02]  /*2190*/  UIADD3.X UR27, UPT, UPT, UR6, 0x40004040, URZ, UP1, !UPT ;  /* 0x40004040061b7890 */ /* 0x000fe40008ffe4ff */
[----:B------:R-:W-:Y:S02]  /*21a0*/  UIADD3 UR28, UP0, UPT, UR12, 0x2, URZ ;  /* 0x000000020c1c7890 */ /* 0x000fe4000ff1e0ff */
[----:B------:R-:W-:Y:S02]  /*21b0*/  UIADD3 UR30, UP1, UPT, UR26, 0x80, URZ ;  /* 0x000000801a1e7890 */ /* 0x000fe4000ff3e0ff */
[----:B------:R-:W-:Y:S02]  /*21c0*/  UIADD3 UR32, UP2, UPT, UR12, 0x4, URZ ;  /* 0x000000040c207890 */ /* 0x000fe4000ff5e0ff */
[----:B------:R-:W-:Y:S02]  /*21d0*/  UIADD3 UR34, UP3, UPT, UR26, 0x100, URZ ;  /* 0x000001001a227890 */ /* 0x000fe4000ff7e0ff */
[----:B------:R-:W-:-:S02]  /*21e0*/  ULOP3.LUT UR6, UR7, 0x2000000, URZ, 0xfc, !UPT ;  /* 0x0200000007067892 */ /* 0x000fc4000f8efcff */
[----:B------:R-:W-:Y:S02]  /*21f0*/  UIADD3.X UR29, UPT, UPT, UR13, URZ, URZ, UP0, !UPT ;  /* 0x000000ff0d1d7290 */ /* 0x000fe400087fe4ff */
[----:B------:R-:W-:Y:S02]  /*2200*/  UIADD3.X UR31, UPT, UPT, UR27, URZ, URZ, UP1, !UPT ;  /* 0x000000ff1b1f7290 */ /* 0x000fe40008ffe4ff */
[----:B------:R-:W-:Y:S02]  /*2210*/  UIADD3.X UR33, UPT, UPT, UR13, URZ, URZ, UP2, !UPT ;  /* 0x000000ff0d217290 */ /* 0x000fe400097fe4ff */
[----:B------:R-:W-:Y:S01]  /*2220*/  UIADD3.X UR35, UPT, UPT, UR27, URZ, URZ, UP3, !UPT ;  /* 0x000000ff1b237290 */ /* 0x000fe20009ffe4ff */
[----:B------:R-:W-:Y:S01]  /*2230*/  UMOV UR36, 0x0 ;  /* 0x0000000000247882 */ /* 0x000fe20000000000 */
[----:B------:R-:W-:Y:S01]  /*2240*/  UMOV UR37, 0x8210490 ;  /* 0x0821049000257882 */ /* 0x000fe20000000000 */
[----:B------:R-:W-:Y:S01]  /*2250*/  UMOV UR11, 0x40004040 ;  /* 0x40004040000b7882 */ /* 0x000fe20000000000 */
[----:B------:R-:W-:Y:S01]  /*2260*/  UMOV UR7, 0x40004040 ;  /* 0x4000404000077882 */ /* 0x000fe20000000000 */
[----:B------:R-:W-:Y:S01]  /*2270*/  UMOV UR38, 0x0 ;  /* 0x0000000000267882 */ /* 0x000fe20000000000 */
[----:B------:R-:W-:Y:S01]  /*2280*/  UMOV UR39, 0x8210490 ;  /* 0x0821049000277882 */ /* 0x000fe20000000000 */
[----:B------:R-:W-:Y:S01]  /*2290*/  UMOV UR40, 0x0 ;  /* 0x0000000000287882 */ /* 0x000fe20000000000 */
[----:B------:R-:W-:Y:S01]  /*22a0*/  UMOV UR41, 0x8210490 ;  /* 0x0821049000297882 */ /* 0x000fe20000000000 */
[----:B------:R3:W-:Y:S01]  /*22b0*/  UTCHMMA gdesc[UR10], gdesc[UR6], tmem[UR24], tmem[UR36], idesc[UR37], UPT ;  /* 0x00ff24060a0075ea */ /* 0x0007e2000b800018 */
[----:B------:R-:W-:Y:S01]  /*22c0*/  UMOV UR42, 0x0 ;  /* 0x00000000002a7882 */ /* 0x000fe20000000000 */
[----:B------:R-:W-:Y:S01]  /*22d0*/  UMOV UR43, 0x8210490 ;  /* 0x08210490002b7882 */ /* 0x000fe20000000000 */
[----:B------:R3:W-:Y:S01]  /*22e0*/  UTCHMMA gdesc[UR12], gdesc[UR26], tmem[UR24], tmem[UR38], idesc[UR39], UPT ;  /* 0x00ff261a0c0075ea */ /* 0x0007e2000b800018 */
[----:B------:R3:W-:Y:S01]  /*22f0*/  UTCHMMA gdesc[UR28], gdesc[UR30], tmem[UR24], tmem[UR40], idesc[UR41], UPT ;  /* 0x00ff281e1c0075ea */ /* 0x0007e2000b800018 */
[----:B------:R3:W-:Y:S01]  /*2300*/  UTCHMMA gdesc[UR32], gdesc[UR34], tmem[UR24], tmem[UR42], idesc[UR43], UPT ;  /* 0x00ff2a22200075ea */ /* 0x0007e2000b800018 */
[----:B------:R-:W-:Y:S01]  /*2310*/  NOP ;  /* 0x0000000000007918 */ /* 0x000fe20000000000 */
.L_x_62:
[----:B------:R-:W-:Y:S01]  /*2320*/  ELECT P0, URZ, PT ;  /* 0x0000000000ff782f */ /* 0x000fe20003800000 */
[----:B---3--:R-:W-:-:S03]  /*2330*/  UIADD3 UR6, UPT, UPT, UR25, 0x18020, URZ ;  /* 0x0001802019067890 */ /* 0x008fc6000fffe0ff */
[----:B------:R-:W-:Y:S01]  /*2340*/  ISETP.LT.U32.AND P0, PT, R68, 0x20, P0 ;  /* 0x000000204400780c */ /* 0x000fe20000701070 */
[----:B------:R-:W-:-:S12]  /*2350*/  UMOV UR7, URZ ;  /* 0x000000ff00077c82 */ /* 0x000fd80008000000 */
[----:B------:R-:W-:Y:S01]  /*2360*/  VOTEU.ANY UP0, P0 ;  /* 0x0000000000ff7886 */ /* 0x000fe20000000100 */
[----:B------:R-:W-:-:S04]  /*2370*/  VOTEU.ANY UP1, P0 ;  /* 0x0000000000ff7886 */ /* 0x000fc80000020100 */
[----:B------:R-:W-:Y:S02]  /*2380*/  @UP0 UMOV UR6, UR6 ;  /* 0x0000000600060c82 */ /* 0x000fe40008000000 */
[----:B------:R3:W-:Y:S01]  /*2390*/  @UP1 UTCBAR [UR6], URZ ;  /* 0x000000ff060013e9 */ /* 0x0007e200080000ff */
[----:B------:R-:W-:Y:S06]  /*23a0*/  BAR.SYNC.DEFER_BLOCKING 0x0 ;  /* 0x0000000000007b1d */ /* 0x000fec0000010000 */
[----:B------:R-:W5:Y:S02]  /*23b0*/  SYNCS.PHASECHK.TRANS64.TRYWAIT P0, [UR25+0x18020], R2 ;  /* 0x01802002ff0075a7 */ /* 0x000f640008001119 */
[----:B---3-5:R-:W-:Y:S05]  /*23c0*/  @!P0 BRA `(.L_x_63) ;  /* 0x0000000800608947 */ /* 0x028fea0003800000 */
.L_x_77:
[----:B------:R-:W-:Y:S02]  /*23d0*/  UIADD3 UR9, UPT, UPT, UR9, 0x1, URZ ;  /* 0x0000000109097890 */ /* 0x000fe4000fffe0ff */
[----:B------:R-:W-:Y:S02]  /*23e0*/  UIADD3 UR14, UPT, UPT, UR14, 0x40, URZ ;  /* 0x000000400e0e7890 */ /* 0x000fe4000fffe0ff */
[----:B------:R-:W-:-:S04]  /*23f0*/  UISETP.NE.U32.AND UP0, UPT, UR9, 0x3, UPT ;  /* 0x000000030900788c */ /* 0x000fc8000bf05070 */
[----:B------:R-:W-:Y:S02]  /*2400*/  USEL UR5, URZ, 0x1, UP0 ;  /* 0x00000001ff057887 */ /* 0x000fe40008000000 */
[----:B------:R-:W-:Y:S02]  /*2410*/  USEL UR9, UR9, URZ, UP0 ;  /* 0x000000ff09097287 */ /* 0x000fe40008000000 */
[----:B--2---:R-:W-:Y:S02]  /*2420*/  UISETP.GE.AND UP0, UPT, UR14, UR44, UPT ;  /* 0x0000002c0e00728c */ /* 0x004fe4000bf06270 */
[----:B------:R-:W-:-:S07]  /*2430*/  ULOP3.LUT UR4, UR4, UR5, URZ, 0x3c, !UPT ;  /* 0x0000000504047292 */ /* 0x000fce000f8e3cff */
[----:B------:R-:W-:Y:S05]  /*2440*/  BRA.U !UP0, `(.L_x_64) ;  /* 0xfffffff908a87547 */ /* 0x000fea000b83ffff */
.L_x_57:
[----:B---3-5:R-:W-:Y:S06]  /*2450*/  BAR.SYNC.DEFER_BLOCKING 0x0 ;  /* 0x0000000000007b1d */ /* 0x028fec0000010000 */
[----:B------:R-:W-:Y:S04]  /*2460*/  BSSY.RECONVERGENT B4, `(.L_x_65) ;  /* 0x0000004000047945 */ /* 0x000fe80003800200 */
[----:B------:R-:W-:Y:S05]  /*2470*/  @P3 BRA `(.L_x_66) ;  /* 0x0000000000083947 */ /* 0x000fea0003800000 */
[----:B------:R-:W2:Y:S02]  /*2480*/  SYNCS.CCTL.IV [UR8+0x18000] ;  /* 0x01800000ff0079b1 */ /* 0x000ea40008000008 */
[----:B--2---:R-:W2:Y:S02]  /*2490*/  SYNCS.CCTL.IV [UR8+0x18020] ;  /* 0x01802000ff0079b1 */ /* 0x004ea40008000008 */
.L_x_66:
[----:B------:R-:W-:Y:S05]  /*24a0*/  BSYNC.RECONVERGENT B4 ;  /* 0x0000000000047941 */ /* 0x000fea0003800200 */
.L_x_65:
[----:B--2---:R-:W-:Y:S06]  /*24b0*/  BAR.SYNC.DEFER_BLOCKING 0x0 ;  /* 0x0000000000007b1d */ /* 0x004fec0000010000 */
[----:B------:R-:W-:Y:S04]  /*24c0*/  BSSY.RECONVERGENT B4, `(.L_x_67) ;  /* 0x0000004000047945 */ /* 0x000fe80003800200 */
[----:B------:R-:W-:Y:S05]  /*24d0*/  @P3 BRA `(.L_x_68) ;  /* 0x0000000000083947 */ /* 0x000fea0003800000 */
[----:B------:R-:W2:Y:S02]  /*24e0*/  SYNCS.CCTL.IV [UR8+0x18008] ;  /* 0x01800800ff0079b1 */ /* 0x000ea40008000008 */
[----:B--2---:R-:W2:Y:S02]  /*24f0*/  SYNCS.CCTL.IV [UR8+0x18028] ;  /* 0x01802800ff0079b1 */ /* 0x004ea40008000008 */
.L_x_68:
[----:B------:R-:W-:Y:S05]  /*2500*/  BSYNC.RECONVERGENT B4 ;  /* 0x0000000000047941 */ /* 0x000fea0003800200 */
.L_x_67:
[----:B--2---:R-:W-:Y:S06]  /*2510*/  BAR.SYNC.DEFER_BLOCKING 0x0 ;  /* 0x0000000000007b1d */ /* 0x004fec0000010000 */
[----:B------:R-:W-:Y:S04]  /*2520*/  BSSY.RECONVERGENT B4, `(.L_x_69) ;  /* 0x0000004000047945 */ /* 0x000fe80003800200 */
[----:B------:R-:W-:Y:S05]  /*2530*/  @P3 BRA `(.L_x_70) ;  /* 0x0000000000083947 */ /* 0x000fea0003800000 */
[----:B------:R-:W2:Y:S02]  /*2540*/  SYNCS.CCTL.IV [UR8+0x18010] ;  /* 0x01801000ff0079b1 */ /* 0x000ea40008000008 */
[----:B--2---:R-:W2:Y:S02]  /*2550*/  SYNCS.CCTL.IV [UR8+0x18030] ;  /* 0x01803000ff0079b1 */ /* 0x004ea40008000008 */
.L_x_70:
[----:B------:R-:W-:Y:S05]  /*2560*/  BSYNC.RECONVERGENT B4 ;  /* 0x0000000000047941 */ /* 0x000fea0003800200 */
.L_x_69:
[----:B------:R-:W-:Y:S01]  /*2570*/  USHF.L.U32 UR4, UR18, 0x15, URZ ;  /* 0x0000001512047899 */ /* 0x000fe200080006ff */
[C---:B------:R-:W-:Y:S01]  /*2580*/  IMAD.SHL.U32 R2, R0.reuse, 0x80, RZ ;  /* 0x0000008000027824 */ /* 0x040fe200078e00ff */
[----:B------:R-:W-:Y:S01]  /*2590*/  USHF.L.U32 UR5, UR18, 0x4, URZ ;  /* 0x0000000412057899 */ /* 0x000fe200080006ff */
[----:B------:R-:W-:Y:S01]  /*25a0*/  IMAD.SHL.U32 R3, R0, 0x10, RZ ;  /* 0x0000001000037824 */ /* 0x000fe200078e00ff */
[----:B------:R-:W-:Y:S02]  /*25b0*/  ULOP3.LUT UR4, UR4, 0x600000, URZ, 0xc0, !UPT ;  /* 0x0060000004047892 */ /* 0x000fe4000f8ec0ff */
[----:B------:R-:W-:Y:S01]  /*25c0*/  ULOP3.LUT UR5, UR5, 0x40, URZ, 0xc0, !UPT ;  /* 0x0000004005057892 */ /* 0x000fe2000f8ec0ff */
[----:B------:R-:W-:Y:S02]  /*25d0*/  LOP3.LUT R2, R2, 0x7f80, RZ, 0xc0, !PT ;  /* 0x00007f8002027812 */ /* 0x000fe400078ec0ff */
[----:B------:R-:W-:Y:S01]  /*25e0*/  ELECT P0, URZ, PT ;  /* 0x0000000000ff782f */ /* 0x000fe20003800000 */
[----:B------:R-:W-:Y:S01]  /*25f0*/  UIADD3 UR4, UPT, UPT, UR5, UR4, UR24 ;  /* 0x0000000405047290 */ /* 0x000fe2000fffe018 */
[----:B------:R-:W-:Y:S01]  /*2600*/  LOP3.LUT R2, R2, 0x70, R3, 0xf8, !PT ;  /* 0x0000007002027812 */ /* 0x000fe200078ef803 */
[----:B------:R-:W-:Y:S01]  /*2610*/  ULOP3.LUT UR18, UR18, 0x1, URZ, 0xc0, !UPT ;  /* 0x0000000112127892 */ /* 0x000fe2000f8ec0ff */
[----:B------:R-:W-:Y:S01]  /*2620*/  ISETP.LT.U32.AND P0, PT, R68, 0x40, P0 ;  /* 0x000000404400780c */ /* 0x000fe20000701070 */
[----:B------:R-:W-:Y:S01]  /*2630*/  UMOV UR6, UR15 ;  /* 0x0000000f00067c82 */ /* 0x000fe20008000000 */
[C---:B------:R-:W-:Y:S01]  /*2640*/  LOP3.LUT R0, R2.reuse, 0x10, RZ, 0x3c, !PT ;  /* 0x0000001002007812 */ /* 0x040fe200078e3cff */
[----:B------:R-:W-:Y:S01]  /*2650*/  ULEA UR5, UR18, UR19, 0x6 ;  /* 0x0000001312057291 */ /* 0x000fe2000f8e30ff */
[----:B------:R-:W-:-:S02]  /*2660*/  LOP3.LUT R3, R2, 0x20, RZ, 0x3c, !PT ;  /* 0x0000002002037812 */ /* 0x000fc400078e3cff */
[----:B----4-:R-:W3:Y:S01]  /*2670*/  LDTM.x64 R4, tmem[UR4] ;  /* 0x00000004000479ee */ /* 0x010ee20008340000 */
[----:B------:R-:W-:Y:S01]  /*2680*/  NOP ;  /* 0x0000000000007918 */ /* 0x000fe20000000000 */
[----:B------:R-:W-:-:S05]  /*2690*/  ULEA UR4, UR18, UR8, 0xe ;  /* 0x0000000812047291 */ /* 0x000fca000f8e70ff */
[----:B---3--:R-:W-:Y:S01]  /*26a0*/  VOTEU.ANY UP1, P0 ;  /* 0x0000000000ff7886 */ /* 0x008fe20000020100 */
[----:B------:R-:W-:Y:S01]  /*26b0*/  VOTEU.ANY UP0, P0 ;  /* 0x0000000000ff7886 */ /* 0x000fe20000000100 */
[----:B------:R-:W-:Y:S02]  /*26c0*/  F2FP.BF16.F32.PACK_AB R4, R5, R4 ;  /* 0x000000040504723e */ /* 0x000fe400000010ff */
[----:B------:R-:W-:Y:S02]  /*26d0*/  F2FP.BF16.F32.PACK_AB R5, R7, R6 ;  /* 0x000000060705723e */ /* 0x000fe400000010ff */
[----:B------:R-:W-:Y:S02]  /*26e0*/  F2FP.BF16.F32.PACK_AB R12, R13, R12 ;  /* 0x0000000c0d0c723e */ /* 0x000fe400000010ff */
[----:B------:R-:W-:Y:S02]  /*26f0*/  F2FP.BF16.F32.PACK_AB R6, R9, R8 ;  /* 0x000000080906723e */ /* 0x000fe400000010ff */
[----:B------:R-:W-:-:S02]  /*2700*/  F2FP.BF16.F32.PACK_AB R7, R11, R10 ;  /* 0x0000000a0b07723e */ /* 0x000fc400000010ff */
[----:B------:R-:W-:Y:S02]  /*2710*/  F2FP.BF16.F32.PACK_AB R13, R15, R14 ;  /* 0x0000000e0f0d723e */ /* 0x000fe400000010ff */
[----:B------:R-:W-:Y:S01]  /*2720*/  F2FP.BF16.F32.PACK_AB R20, R21, R20 ;  /* 0x000000141514723e */ /* 0x000fe200000010ff */
[----:B--2---:R2:W-:Y:S01]  /*2730*/  STS.128 [R2+UR8], R4 ;  /* 0x0000000402007988 */ /* 0x0045e20008000c08 */
[----:B------:R-:W-:Y:S02]  /*2740*/  F2FP.BF16.F32.PACK_AB R14, R17, R16 ;  /* 0x00000010110e723e */ /* 0x000fe400000010ff */
[----:B------:R-:W-:Y:S02]  /*2750*/  F2FP.BF16.F32.PACK_AB R15, R19, R18 ;  /* 0x00000012130f723e */ /* 0x000fe400000010ff */
[----:B------:R-:W-:Y:S02]  /*2760*/  F2FP.BF16.F32.PACK_AB R21, R23, R22 ;  /* 0x000000161715723e */ /* 0x000fe400000010ff */
[----:B------:R-:W-:Y:S01]  /*2770*/  F2FP.BF16.F32.PACK_AB R28, R29, R28 ;  /* 0x0000001c1d1c723e */ /* 0x000fe200000010ff */
[----:B------:R2:W-:Y:S01]  /*2780*/  STS.128 [R0+UR8], R12 ;  /* 0x0000000c00007988 */ /* 0x0005e20008000c08 */
[----:B------:R-:W-:-:S02]  /*2790*/  F2FP.BF16.F32.PACK_AB R22, R25, R24 ;  /* 0x000000181916723e */ /* 0x000fc400000010ff */
[----:B------:R-:W-:Y:S02]  /*27a0*/  F2FP.BF16.F32.PACK_AB R23, R27, R26 ;  /* 0x0000001a1b17723e */ /* 0x000fe400000010ff */
[----:B------:R-:W-:Y:S02]  /*27b0*/  F2FP.BF16.F32.PACK_AB R29, R31, R30 ;  /* 0x0000001e1f1d723e */ /* 0x000fe400000010ff */
[----:B------:R-:W-:Y:S01]  /*27c0*/  F2FP.BF16.F32.PACK_AB R36, R37, R36 ;  /* 0x000000242524723e */ /* 0x000fe200000010ff */
[----:B------:R2:W-:Y:S01]  /*27d0*/  STS.128 [R3+UR8], R20 ;  /* 0x0000001403007988 */ /* 0x0005e20008000c08 */
[----:B------:R-:W-:Y:S02]  /*27e0*/  F2FP.BF16.F32.PACK_AB R30, R33, R32 ;  /* 0x00000020211e723e */ /* 0x000fe400000010ff */
[----:B------:R-:W-:Y:S02]  /*27f0*/  F2FP.BF16.F32.PACK_AB R31, R35, R34 ;  /* 0x00000022231f723e */ /* 0x000fe400000010ff */
[----:B------:R-:W-:-:S02]  /*2800*/  F2FP.BF16.F32.PACK_AB R37, R39, R38 ;  /* 0x000000262725723e */ /* 0x000fc400000010ff */
[----:B------:R-:W-:Y:S02]  /*2810*/  F2FP.BF16.F32.PACK_AB R44, R45, R44 ;  /* 0x0000002c2d2c723e */ /* 0x000fe400000010ff */
[----:B------:R-:W-:Y:S02]  /*2820*/  LOP3.LUT R8, R2, 0x30, RZ, 0x3c, !PT ;  /* 0x0000003002087812 */ /* 0x000fe400078e3cff */
[----:B------:R-:W-:Y:S02]  /*2830*/  F2FP.BF16.F32.PACK_AB R38, R41, R40 ;  /* 0x000000282926723e */ /* 0x000fe400000010ff */
[----:B------:R-:W-:Y:S01]  /*2840*/  F2FP.BF16.F32.PACK_AB R39, R43, R42 ;  /* 0x0000002a2b27723e */ /* 0x000fe200000010ff */
[----:B------:R2:W-:Y:S01]  /*2850*/  STS.128 [R8+UR8], R28 ;  /* 0x0000001c08007988 */ /* 0x0005e20008000c08 */
[----:B------:R-:W-:Y:S02]  /*2860*/  F2FP.BF16.F32.PACK_AB R45, R47, R46 ;  /* 0x0000002e2f2d723e */ /* 0x000fe400000010ff */
[----:B------:R-:W-:-:S02]  /*2870*/  F2FP.BF16.F32.PACK_AB R52, R53, R52 ;  /* 0x000000343534723e */ /* 0x000fc400000010ff */
[C---:B------:R-:W-:Y:S02]  /*2880*/  LOP3.LUT R9, R2.reuse, 0x40, RZ, 0x3c, !PT ;  /* 0x0000004002097812 */ /* 0x040fe400078e3cff */
[----:B------:R-:W-:Y:S02]  /*2890*/  F2FP.BF16.F32.PACK_AB R46, R49, R48 ;  /* 0x00000030312e723e */ /* 0x000fe400000010ff */
[----:B------:R-:W-:Y:S01]  /*28a0*/  F2FP.BF16.F32.PACK_AB R47, R51, R50 ;  /* 0x00000032332f723e */ /* 0x000fe200000010ff */
[----:B------:R2:W-:Y:S01]  /*28b0*/  STS.128 [R9+UR8], R36 ;  /* 0x0000002409007988 */ /* 0x0005e20008000c08 */
[----:B------:R-:W-:Y:S02]  /*28c0*/  F2FP.BF16.F32.PACK_AB R53, R55, R54 ;  /* 0x000000363735723e */ /* 0x000fe400000010ff */
[----:B------:R-:W-:Y:S02]  /*28d0*/  F2FP.BF16.F32.PACK_AB R60, R61, R60 ;  /* 0x0000003c3d3c723e */ /* 0x000fe400000010ff */
[----:B------:R-:W-:-:S02]  /*28e0*/  LOP3.LUT R10, R2, 0x50, RZ, 0x3c, !PT ;  /* 0x00000050020a7812 */ /* 0x000fc400078e3cff */
[----:B------:R-:W-:Y:S02]  /*28f0*/  F2FP.BF16.F32.PACK_AB R54, R57, R56 ;  /* 0x000000383936723e */ /* 0x000fe400000010ff */
[----:B------:R-:W-:Y:S01]  /*2900*/  F2FP.BF16.F32.PACK_AB R55, R59, R58 ;  /* 0x0000003a3b37723e */ /* 0x000fe200000010ff */
[----:B------:R2:W-:Y:S01]  /*2910*/  STS.128 [R10+UR8], R44 ;  /* 0x0000002c0a007988 */ /* 0x0005e20008000c08 */
[----:B------:R-:W-:Y:S02]  /*2920*/  F2FP.BF16.F32.PACK_AB R61, R63, R62 ;  /* 0x0000003e3f3d723e */ /* 0x000fe400000010ff */
[C---:B------:R-:W-:Y:S02]  /*2930*/  LOP3.LUT R11, R2.reuse, 0x60, RZ, 0x3c, !PT ;  /* 0x00000060020b7812 */ /* 0x040fe400078e3cff */
[----:B------:R-:W-:Y:S02]  /*2940*/  F2FP.BF16.F32.PACK_AB R62, R65, R64 ;  /* 0x00000040413e723e */ /* 0x000fe400000010ff */
[----:B------:R-:W-:Y:S01]  /*2950*/  F2FP.BF16.F32.PACK_AB R63, R67, R66 ;  /* 0x00000042433f723e */ /* 0x000fe200000010ff */
[----:B------:R2:W-:Y:S01]  /*2960*/  STS.128 [R11+UR8], R52 ;  /* 0x000000340b007988 */ /* 0x0005e20008000c08 */
[----:B------:R-:W-:-:S05]  /*2970*/  LOP3.LUT R16, R2, 0x70, RZ, 0x3c, !PT ;  /* 0x0000007002107812 */ /* 0x000fca00078e3cff */
[----:B------:R2:W-:Y:S01]  /*2980*/  STS.128 [R16+UR8], R60 ;  /* 0x0000003c10007988 */ /* 0x0005e20008000c08 */
[----:B------:R3:W-:Y:S06]  /*2990*/  MEMBAR.ALL.CTA ;  /* 0x0000000000007992 */ /* 0x0007ec0000008000 */
[----:B---3--:R-:W3:Y:S02]  /*29a0*/  FENCE.VIEW.ASYNC.S ;  /* 0x00000000000073c6 */ /* 0x008ee40000000000 */
[----:B---3--:R-:W-:Y:S06]  /*29b0*/  BAR.SYNC.DEFER_BLOCKING 0x0 ;  /* 0x0000000000007b1d */ /* 0x008fec0000010000 */
[----:B------:R2:W-:Y:S01]  /*29c0*/  @UP1 UTMASTG.2D [UR4], [UR16] ;  /* 0x00000004100013b5 */ /* 0x0005e20008008000 */
[----:B------:R0:W-:Y:S01]  /*29d0*/  UTMACMDFLUSH ;  /* 0x00000000000079b7 */ /* 0x0001e20000000000 */
[----:B------:R-:W-:-:S04]  /*29e0*/  DEPBAR.LE SB0, 0x0 ;  /* 0x000080000000791a */ /* 0x000fc80000000000 */
[----:B------:R-:W-:Y:S08]  /*29f0*/  BAR.SYNC.DEFER_BLOCKING 0x0 ;  /* 0x0000000000007b1d */ /* 0x000ff00000010000 */
[----:B------:R-:W-:Y:S06]  /*2a00*/  BAR.SYNC.DEFER_BLOCKING 0x0 ;  /* 0x0000000000007b1d */ /* 0x000fec0000010000 */
[----:B--2---:R-:W-:Y:S05]  /*2a10*/  @P2 BRA `(.L_x_71) ;  /* 0x0000000000a02947 */ /* 0x004fea0003800000 */
[----:B------:R-:W2:Y:S01]  /*2a20*/  S2UR UR5, SR_CgaCtaId ;  /* 0x00000000000579c3 */ /* 0x000ea20000008800 */
[----:B------:R-:W-:Y:S01]  /*2a30*/  NOP ;  /* 0x0000000000007918 */ /* 0x000fe20000000000 */
[----:B------:R-:W-:Y:S01]  /*2a40*/  UMOV UR4, 0x50 ;  /* 0x0000005000047882 */ /* 0x000fe20000000000 */
[----:B------:R-:W-:Y:S02]  /*2a50*/  IMAD.U32 R0, RZ, RZ, UR24 ;  /* 0x00000018ff007e24 */ /* 0x000fe4000f8e00ff */
[----:B------:R-:W-:Y:S02]  /*2a60*/  IMAD.MOV.U32 R3, RZ, RZ, 0xf ;  /* 0x0000000fff037424 */ /* 0x000fe400078e00ff */
[----:B------:R-:W-:Y:S01]  /*2a70*/  IMAD.MOV.U32 R7, RZ, RZ, 0x1 ;  /* 0x00000001ff077424 */ /* 0x000fe200078e00ff */
[----:B------:R-:W-:-:S04]  /*2a80*/  LOP3.LUT R0, R0, 0xffff, RZ, 0xc0, !PT ;  /* 0x0000ffff00007812 */ /* 0x000fc800078ec0ff */
[----:B------:R-:W-:-:S05]  /*2a90*/  SHF.R.U32.HI R0, RZ, 0x5, R0 ;  /* 0x00000005ff007819 */ /* 0x000fca0000011600 */
[----:B------:R-:W-:Y:S01]  /*2aa0*/  VIADD R2, R0, 0x10 ;  /* 0x0000001000027836 */ /* 0x000fe20000000000 */
[----:B------:R-:W-:Y:S01]  /*2ab0*/  SHF.L.U32 R0, R3, R0, RZ ;  /* 0x0000000003007219 */ /* 0x000fe200000006ff */
[----:B--2---:R-:W-:-:S03]  /*2ac0*/  ULEA UR6, UR5, UR4, 0x18 ;  /* 0x0000000405067291 */ /* 0x004fc6000f8ec0ff */
[----:B------:R-:W-:-:S04]  /*2ad0*/  SHF.L.U32 R3, R7, R2, RZ ;  /* 0x0000000207037219 */ /* 0x000fc800000006ff */
[----:B------:R-:W-:Y:S02]  /*2ae0*/  LOP3.LUT R0, R3, R0, RZ, 0xfc, !PT ;  /* 0x0000000003007212 */ /* 0x000fe400078efcff */
[----:B------:R-:W2:Y:S02]  /*2af0*/  LDS R5, [UR6] ;  /* 0x00000006ff057984 */ /* 0x000ea40008000800 */
[C---:B------:R-:W-:Y:S02]  /*2b00*/  LOP3.LUT R2, R0.reuse, 0xffff, RZ, 0xc0, !PT ;  /* 0x0000ffff00027812 */ /* 0x040fe400078ec0ff */
[----:B--2---:R-:W-:-:S04]  /*2b10*/  LOP3.LUT R3, R0, 0xffff, R5, 0x80, !PT ;  /* 0x0000ffff00037812 */ /* 0x004fc800078e8005 */
[----:B------:R-:W-:-:S13]  /*2b20*/  ISETP.NE.AND P0, PT, R3, R2, PT ;  /* 0x000000020300720c */ /* 0x000fda0003f05270 */
[----:B------:R-:W-:Y:S05]  /*2b30*/  @P0 BRA `(.L_x_72) ;  /* 0x0000000000500947 */ /* 0x000fea0003800000 */
[----:B------:R-:W-:Y:S02]  /*2b40*/  SHF.R.U32.HI R5, RZ, 0x10, R5 ;  /* 0x00000010ff057819 */ /* 0x000fe40000011605 */
[----:B------:R-:W-:-:S04]  /*2b50*/  SHF.R.U32.HI R2, RZ, 0x10, R0 ;  /* 0x00000010ff027819 */ /* 0x000fc80000011600 */
[----:B------:R-:W-:-:S04]  /*2b60*/  LOP3.LUT R5, R5, R2, RZ, 0xc0, !PT ;  /* 0x0000000205057212 */ /* 0x000fc800078ec0ff */
[----:B------:R-:W-:-:S13]  /*2b70*/  ISETP.NE.AND P0, PT, R5, R2, PT ;  /* 0x000000020500720c */ /* 0x000fda0003f05270 */
[----:B------:R-:W-:Y:S05]  /*2b80*/  @P0 BRA `(.L_x_73) ;  /* 0x0000000000300947 */ /* 0x000fea0003800000 */
[----:B------:R-:W-:Y:S01]  /*2b90*/  R2UR UR4, R0 ;  /* 0x00000000000472ca */ /* 0x000fe200000e0000 */
[----:B------:R-:W-:Y:S01]  /*2ba0*/  VOTEU.ANY UR5, UPT, PT ;  /* 0x0000000000057886 */ /* 0x000fe200038e0100 */
[----:B------:R-:W2:Y:S01]  /*2bb0*/  S2R R0, SR_LANEID ;  /* 0x0000000000007919 */ /* 0x000ea20000000000 */
[----:B------:R-:W-:-:S10]  /*2bc0*/  UFLO.U32 UR5, UR5 ;  /* 0x00000005000572bd */ /* 0x000fd400080e0000 */
[----:B------:R-:W-:-:S06]  /*2bd0*/  ULOP3.LUT UR4, URZ, UR4, URZ, 0x33, !UPT ;  /* 0x00000004ff047292 */ /* 0x000fcc000f8e33ff */
[----:B------:R-:W-:-:S04]  /*2be0*/  IMAD.U32 R2, RZ, RZ, UR4 ;  /* 0x00000004ff027e24 */ /* 0x000fc8000f8e00ff */
[----:B------:R-:W3:Y:S02]  /*2bf0*/  REDUX UR7, R2 ;  /* 0x00000000020773c4 */ /* 0x000ee40000000000 */
[----:B------:R4:W-:Y:S01]  /*2c00*/  UTCATOMSWS.AND URZ, UR4 ;  /* 0x0000000400ff79e3 */ /* 0x0009e20008000000 */
[----:B--2---:R-:W-:Y:S01]  /*2c10*/  ISETP.EQ.U32.AND P0, PT, R0, UR5, PT ;  /* 0x0000000500007c0c */ /* 0x004fe2000bf02070 */
[----:B---3--:R-:W-:-:S12]  /*2c20*/  IMAD.U32 R0, RZ, RZ, UR7 ;  /* 0x00000007ff007e24 */ /* 0x008fd8000f8e00ff */
[----:B------:R4:W-:Y:S01]  /*2c30*/  @P0 ATOMS.AND RZ, [UR6], R0 ;  /* 0x00000000ffff098c */ /* 0x0009e2000a800006 */
[----:B------:R-:W-:Y:S05]  /*2c40*/  BRA `(.L_x_71) ;  /* 0x0000000000147947 */ /* 0x000fea0003800000 */
.L_x_73:
[----:B------:R-:W-:-:S07]  /*2c50*/  MOV R2, 0x2c70 ;  /* 0x00002c7000027802 */ /* 0x000fce0000000f00 */
[----:B-1----:R-:W-:Y:S05]  /*2c60*/  CALL.REL.NOINC `($__internal_0_$__cuda_sm10x_tcgen05_guardrail_trap_col_being_dealloced_not_returned_by_alloc) ;  /* 0x0000000000447944 */ /* 0x002fea0003c00000 */
[----:B------:R-:W-:Y:S05]  /*2c70*/  BRA `(.L_x_71) ;  /* 0x0000000000087947 */ /* 0x000fea0003800000 */
.L_x_72:
[----:B------:R-:W-:-:S07]  /*2c80*/  MOV R2, 0x2ca0 ;  /* 0x00002ca000027802 */ /* 0x000fce0000000f00 */
[----:B-1----:R-:W-:Y:S05]  /*2c90*/  CALL.REL.NOINC `($__internal_2_$__cuda_sm10x_tcgen05_guardrail_trap_unallocated_columns_being_dealloced) ;  /* 0x0000000000507944 */ /* 0x002fea0003c00000 */
.L_x_71:
[----:B------:R-:W-:Y:S01]  /*2ca0*/  NOP ;  /* 0x0000000000007918 */ /* 0x000fe20000000000 */
[----:B----4-:R-:W-:Y:S05]  /*2cb0*/  EXIT ;  /* 0x000000000000794d */ /* 0x010fea0003800000 */
.L_x_58:
[----:B------:R-:W2:Y:S02]  /*2cc0*/  SYNCS.PHASECHK.TRANS64.TRYWAIT P0, [UR8+0x18000], RZ ;  /* 0x018000ffff0075a7 */ /* 0x000ea40008001108 */
[----:B--2---:R-:W-:Y:S05]  /*2cd0*/  @!P0 BRA `(.L_x_58) ;  /* 0xfffffffc00f88947 */ /* 0x004fea000383ffff */
[----:B------:R-:W-:Y:S05]  /*2ce0*/  BRA `(.L_x_74) ;  /* 0xffffffec00c07947 */ /* 0x000fea000383ffff */
.L_x_60:
[----:B------:R-:W2:Y:S02]  /*2cf0*/  SYNCS.PHASECHK.TRANS64.TRYWAIT P1, [UR8+0x18020], RZ ;  /* 0x018020ffff0075a7 */ /* 0x000ea40008021108 */
[----:B--2---:R-:W-:Y:S05]  /*2d00*/  @!P1 BRA `(.L_x_60) ;  /* 0xfffffffc00f89947 */ /* 0x004fea000383ffff */
[----:B------:R-:W-:Y:S05]  /*2d10*/  BRA `(.L_x_75) ;  /* 0xfffffff000607947 */ /* 0x000fea000383ffff */
.L_x_61:
[----:B------:R-:W3:Y:S02]  /*2d20*/  SYNCS.PHASECHK.TRANS64.TRYWAIT P0, [UR25+0x18000], R2 ;  /* 0x01800002ff0075a7 */ /* 0x000ee40008001119 */
[----:B---3--:R-:W-:Y:S05]  /*2d30*/  @!P0 BRA `(.L_x_61) ;  /* 0xfffffffc00f88947 */ /* 0x008fea000383ffff */
[----:B------:R-:W-:Y:S05]  /*2d40*/  BRA `(.L_x_76) ;  /* 0xfffffff000e87947 */ /* 0x000fea000383ffff */
.L_x_63:
[----:B------:R-:W3:Y:S02]  /*2d50*/  SYNCS.PHASECHK.TRANS64.TRYWAIT P0, [UR25+0x18020], R2 ;  /* 0x01802002ff0075a7 */ /* 0x000ee40008001119 */
[----:B---3--:R-:W-:Y:S05]  /*2d60*/  @!P0 BRA `(.L_x_63) ;  /* 0xfffffffc00f88947 */ /* 0x008fea000383ffff */
[----:B------:R-:W-:Y:S05]  /*2d70*/  BRA `(.L_x_77) ;  /* 0xfffffff400947947 */ /* 0x000fea000383ffff */
        .weak           $__internal_0_$__cuda_sm10x_tcgen05_guardrail_trap_col_being_dealloced_not_returned_by_alloc
        .type           $__internal_0_$__cuda_sm10x_tcgen05_guardrail_trap_col_being_dealloced_not_returned_by_alloc,@function
        .size           $__internal_0_$__cuda_sm10x_tcgen05_guardrail_trap_col_being_dealloced_not_returned_by_alloc,($__internal_1_$__cuda_sm10x_tcgen05_guardrail_trap_phase_invalid_during_alloc - $__internal_0_$__cuda_sm10x_tcgen05_guardrail_trap_col_being_dealloced_not_returned_by_alloc)
$__internal_0_$__cuda_sm10x_tcgen05_guardrail_trap_col_being_dealloced_not_returned_by_alloc:
[----:B------:R-:W-:Y:S05]  /*2d80*/  BPT.TRAP 0x1 ;  /* 0x000000040000795c */ /* 0x000fea0000300000 */
[----:B------:R-:W-:-:S04]  /*2d90*/  IMAD.MOV.U32 R3, RZ, RZ, 0x0 ;  /* 0x00000000ff037424 */ /* 0x000fc800078e00ff */
[----:B------:R-:W-:Y:S05]  /*2da0*/  RET.REL.NODEC R2 `(gluon_tcgen05) ;  /* 0xffffffd002947950 */ /* 0x000fea0003c3ffff */
        .weak           $__internal_1_$__cuda_sm10x_tcgen05_guardrail_trap_phase_invalid_during_alloc
        .type           $__internal_1_$__cuda_sm10x_tcgen05_guardrail_trap_phase_invalid_during_alloc,@function
        .size           $__internal_1_$__cuda_sm10x_tcgen05_guardrail_trap_phase_invalid_during_alloc,($__internal_2_$__cuda_sm10x_tcgen05_guardrail_trap_unallocated_columns_being_dealloced - $__internal_1_$__cuda_sm10x_tcgen05_guardrail_trap_phase_invalid_during_alloc)
$__internal_1_$__cuda_sm10x_tcgen05_guardrail_trap_phase_invalid_during_alloc:
[----:B------:R-:W-:Y:S05]  /*2db0*/  BPT.TRAP 0x1 ;  /* 0x000000040000795c */ /* 0x000fea0000300000 */
[----:B------:R-:W-:-:S04]  /*2dc0*/  IMAD.MOV.U32 R3, RZ, RZ, 0x0 ;  /* 0x00000000ff037424 */ /* 0x000fc800078e00ff */
[----:B------:R-:W-:Y:S05]  /*2dd0*/  RET.REL.NODEC R2 `(gluon_tcgen05) ;  /* 0xffffffd002887950 */ /* 0x000fea0003c3ffff */
        .weak           $__internal_2_$__cuda_sm10x_tcgen05_guardrail_trap_unallocated_columns_being_dealloced
        .type           $__internal_2_$__cuda_sm10x_tcgen05_guardrail_trap_unallocated_columns_being_dealloced,@function
        .size           $__internal_2_$__cuda_sm10x_tcgen05_guardrail_trap_unallocated_columns_being_dealloced,(.L_x_81 - $__internal_2_$__cuda_sm10x_tcgen05_guardrail_trap_unallocated_columns_being_dealloced)
$__internal_2_$__cuda_sm10x_tcgen05_guardrail_trap_unallocated_columns_being_dealloced:
[----:B------:R-:W-:Y:S05]  /*2de0*/  BPT.TRAP 0x1 ;  /* 0x000000040000795c */ /* 0x000fea0000300000 */
[----:B------:R-:W-:-:S04]  /*2df0*/  IMAD.MOV.U32 R3, RZ, RZ, 0x0 ;  /* 0x00000000ff037424 */ /* 0x000fc800078e00ff */
[----:B------:R-:W-:Y:S05]  /*2e00*/  RET.REL.NODEC R2 `(gluon_tcgen05) ;  /* 0xffffffd0027c7950 */ /* 0x000fea0003c3ffff */
.L_x_78:
[----:B------:R-:W-:-:S00]  /*2e10*/  BRA `(.L_x_78) ;  /* 0xfffffffc00fc7947 */ /* 0x000fc0000383ffff */
[----:B------:R-:W-:-:S00]  /*2e20*/  NOP ;  /* 0x0000000000007918 */ /* 0x000fc00000000000 */
        /* <DEDUP_REMOVED lines=13> */
.L_x_81:


//--------------------- .nv.shared.gluon_tcgen05  --------------------------
	.section	.nv.shared.gluon_tcgen05,"aw",@nobits
	.sectionflags	@""
	.align	16
	.zero		1024


//--------------------- .nv.shared.reserved.0     --------------------------
	.section	.nv.shared.reserved.0,"aw",@nobits
	.align	8
	.weak		__nv_reservedSMEM_offset_0_alias
	.size		__nv_reservedSMEM_offset_0_alias, 0, 64
	.other		__nv_reservedSMEM_offset_0_alias,@"STO_CUDA_RESERVED_SHARED STV_DEFAULT"
__nv_reservedSMEM_offset_0_alias:
	.zero		0
.nv.shared.reserved.0:
	.zero		64
	.weak		__nv_reservedSMEM_allocation_phase
	.type		__nv_reservedSMEM_allocation_phase,@object
	.size		__nv_reservedSMEM_allocation_phase,(.L_0 - __nv_reservedSMEM_allocation_phase)
__nv_reservedSMEM_allocation_phase:
	.zero		1
.L_0:
	.zero		7
	.weak		__nv_reservedSMEM_devtool_atexit_pc
	.type		__nv_reservedSMEM_devtool_atexit_pc,@object
	.size		__nv_reservedSMEM_devtool_atexit_pc,(__nv_reservedSMEM_allocation_mask - __nv_reservedSMEM_devtool_atexit_pc)
__nv_reservedSMEM_devtool_atexit_pc:
	.zero		8
	.weak		__nv_reservedSMEM_allocation_mask
	.type		__nv_reservedSMEM_allocation_mask,@object
	.size		__nv_reservedSMEM_allocation_mask,(.L_2 - __nv_reservedSMEM_allocation_mask)
__nv_reservedSMEM_allocation_mask:
	.zero		4
.L_2:


//--------------------- .nv.constant0.gluon_tcgen05 --------------------------
	.section	.nv.constant0.gluon_tcgen05,"a",@progbits
	.sectionflags	@""
	.align	4
.nv.constant0.gluon_tcgen05:
	.zero		976


//--------------------- SYMBOLS --------------------------

	.type		.nv.reservedSmem.offset0,@object
	.size		.nv.reservedSmem.offset0,0x4
	.type		.nv.reservedSmem.cap,@object
	.size		.nv.reservedSmem.cap,0x4
